//
// Generated by NVIDIA NVVM Compiler
//
// Compiler Build ID: CL-36424714
// Cuda compilation tools, release 13.0, V13.0.88
// Based on NVVM 20.0.0
//

.version 9.0
.target sm_100
.address_size 64

	// .globl	crack_kernel
.const .align 1 .b8 SMART_CHARSET[95] = {97, 98, 99, 100, 101, 102, 103, 104, 105, 106, 107, 108, 109, 110, 111, 112, 113, 114, 115, 116, 117, 118, 119, 120, 121, 122, 48, 49, 50, 51, 52, 53, 54, 55, 56, 57, 65, 66, 67, 68, 69, 70, 71, 72, 73, 74, 75, 76, 77, 78, 79, 80, 81, 82, 83, 84, 85, 86, 87, 88, 89, 90, 95, 45, 33, 64, 35, 36, 37, 94, 38, 42, 40, 41, 43, 61, 91, 93, 123, 125, 124, 59, 58, 39, 34, 60, 62, 44, 46, 63, 47, 92, 96, 126, 32};
.const .align 4 .b8 K[256] = {152, 47, 138, 66, 145, 68, 55, 113, 207, 251, 192, 181, 165, 219, 181, 233, 91, 194, 86, 57, 241, 17, 241, 89, 164, 130, 63, 146, 213, 94, 28, 171, 152, 170, 7, 216, 1, 91, 131, 18, 190, 133, 49, 36, 195, 125, 12, 85, 116, 93, 190, 114, 254, 177, 222, 128, 167, 6, 220, 155, 116, 241, 155, 193, 193, 105, 155, 228, 134, 71, 190, 239, 198, 157, 193, 15, 204, 161, 12, 36, 111, 44, 233, 45, 170, 132, 116, 74, 220, 169, 176, 92, 218, 136, 249, 118, 82, 81, 62, 152, 109, 198, 49, 168, 200, 39, 3, 176, 199, 127, 89, 191, 243, 11, 224, 198, 71, 145, 167, 213, 81, 99, 202, 6, 103, 41, 41, 20, 133, 10, 183, 39, 56, 33, 27, 46, 252, 109, 44, 77, 19, 13, 56, 83, 84, 115, 10, 101, 187, 10, 106, 118, 46, 201, 194, 129, 133, 44, 114, 146, 161, 232, 191, 162, 75, 102, 26, 168, 112, 139, 75, 194, 163, 81, 108, 199, 25, 232, 146, 209, 36, 6, 153, 214, 133, 53, 14, 244, 112, 160, 106, 16, 22, 193, 164, 25, 8, 108, 55, 30, 76, 119, 72, 39, 181, 188, 176, 52, 179, 12, 28, 57, 74, 170, 216, 78, 79, 202, 156, 91, 243, 111, 46, 104, 238, 130, 143, 116, 111, 99, 165, 120, 20, 120, 200, 132, 8, 2, 199, 140, 250, 255, 190, 144, 235, 108, 80, 164, 247, 163, 249, 190, 242, 120, 113, 198};

.visible .entry crack_kernel(
	.param .u64 crack_kernel_param_0,
	.param .u64 .ptr .align 1 crack_kernel_param_1,
	.param .u64 .ptr .align 1 crack_kernel_param_2,
	.param .u32 crack_kernel_param_3
)
{
	.local .align 16 .b8 	__local_depot0[336];
	.reg .b64 	%SP;
	.reg .b64 	%SPL;
	.reg .pred 	%p<17>;
	.reg .b16 	%rs<33>;
	.reg .b32 	%r<480>;
	.reg .b64 	%rd<52>;

	mov.u64 	%SPL, __local_depot0;
	ld.param.u64 	%rd17, [crack_kernel_param_0];
	ld.param.u64 	%rd18, [crack_kernel_param_1];
	ld.param.u64 	%rd19, [crack_kernel_param_2];
	ld.param.u32 	%r39, [crack_kernel_param_3];
	cvta.to.global.u64 	%rd1, %rd19;
	add.u64 	%rd51, %SPL, 0;
	add.u64 	%rd3, %SPL, 256;
	add.u64 	%rd4, %SPL, 320;
	mov.u32 	%r40, %ctaid.x;
	mov.u32 	%r41, %ntid.x;
	mov.u32 	%r42, %tid.x;
	mad.lo.s32 	%r1, %r40, %r41, %r42;
	setp.ge.s32 	%p1, %r1, %r39;
	@%p1 bra 	$L__BB0_19;
	cvt.s64.s32 	%rd23, %r1;
	add.s64 	%rd24, %rd17, %rd23;
	{ .reg .b32 tmp; mov.b64 {tmp, %r43}, %rd24; }
	cvt.u32.u64 	%r44, %rd24;
	mul.lo.s32 	%r45, %r44, -862048943;
	mul.lo.s32 	%r46, %r44, 380141568;
	shr.u32 	%r47, %r45, 17;
	or.b32  	%r48, %r47, %r46;
	mul.lo.s32 	%r49, %r48, 461845907;
	xor.b32  	%r50, %r49, -559038737;
	shf.l.wrap.b32 	%r51, %r50, %r50, 13;
	mad.lo.s32 	%r52, %r51, 5, -430675100;
	shr.u32 	%r53, %r52, 16;
	xor.b32  	%r54, %r53, %r52;
	mul.lo.s32 	%r55, %r54, -2048144789;
	shr.u32 	%r56, %r55, 13;
	xor.b32  	%r57, %r56, %r55;
	mul.lo.s32 	%r58, %r57, -1028477387;
	shr.u32 	%r59, %r58, 16;
	xor.b32  	%r60, %r59, %r43;
	xor.b32  	%r61, %r60, %r58;
	mul.lo.s32 	%r62, %r61, -862048943;
	mul.lo.s32 	%r63, %r61, 380141568;
	shr.u32 	%r64, %r62, 17;
	or.b32  	%r65, %r64, %r63;
	mul.lo.s32 	%r66, %r65, 461845907;
	xor.b32  	%r67, %r66, -559038737;
	shf.l.wrap.b32 	%r68, %r67, %r67, 13;
	mad.lo.s32 	%r69, %r68, 5, -430675099;
	shr.u32 	%r70, %r69, 16;
	xor.b32  	%r71, %r70, %r69;
	mul.lo.s32 	%r72, %r71, -2048144789;
	shr.u32 	%r73, %r72, 13;
	xor.b32  	%r74, %r73, %r72;
	mul.lo.s32 	%r75, %r74, -1028477387;
	shr.u32 	%r76, %r75, 16;
	xor.b32  	%r77, %r76, %r44;
	xor.b32  	%r78, %r77, %r75;
	mul.lo.s32 	%r79, %r78, -862048943;
	mul.lo.s32 	%r80, %r78, 380141568;
	shr.u32 	%r81, %r79, 17;
	or.b32  	%r82, %r81, %r80;
	mul.lo.s32 	%r83, %r82, 461845907;
	xor.b32  	%r84, %r83, -559038737;
	shf.l.wrap.b32 	%r85, %r84, %r84, 13;
	mad.lo.s32 	%r86, %r85, 5, -430675098;
	shr.u32 	%r87, %r86, 16;
	xor.b32  	%r88, %r87, %r86;
	mul.lo.s32 	%r89, %r88, -2048144789;
	shr.u32 	%r90, %r89, 13;
	xor.b32  	%r91, %r90, %r89;
	mul.lo.s32 	%r92, %r91, -1028477387;
	shr.u32 	%r93, %r92, 16;
	xor.b32  	%r94, %r61, %r93;
	xor.b32  	%r95, %r94, %r92;
	mul.lo.s32 	%r96, %r95, -862048943;
	mul.lo.s32 	%r97, %r95, 380141568;
	shr.u32 	%r98, %r96, 17;
	or.b32  	%r99, %r98, %r97;
	mul.lo.s32 	%r100, %r99, 461845907;
	xor.b32  	%r101, %r100, -559038737;
	shf.l.wrap.b32 	%r102, %r101, %r101, 13;
	mad.lo.s32 	%r103, %r102, 5, -430675097;
	shr.u32 	%r104, %r103, 16;
	xor.b32  	%r105, %r104, %r103;
	mul.lo.s32 	%r106, %r105, -2048144789;
	shr.u32 	%r107, %r106, 13;
	xor.b32  	%r108, %r107, %r106;
	mul.lo.s32 	%r109, %r108, -1028477387;
	shr.u32 	%r110, %r109, 16;
	xor.b32  	%r111, %r78, %r110;
	xor.b32  	%r112, %r111, %r109;
	cvt.u64.u32 	%rd25, %r95;
	shl.b64 	%rd26, %rd25, 32;
	cvt.u64.u32 	%rd27, %r112;
	or.b64  	%rd5, %rd26, %rd27;
	mov.b32 	%r113, 0;
	st.local.v4.b32 	[%rd3], {%r113, %r113, %r113, %r113};
	st.local.v4.b32 	[%rd3+16], {%r113, %r113, %r113, %r113};
	st.local.v4.b32 	[%rd3+32], {%r113, %r113, %r113, %r113};
	st.local.v2.b32 	[%rd3+48], {%r113, %r113};
	setp.eq.s64 	%p2, %rd5, 0;
	@%p2 bra 	$L__BB0_20;
	mov.b32 	%r463, 0;
	mov.u64 	%rd28, SMART_CHARSET;
	mov.u64 	%rd47, %rd5;
$L__BB0_3:
	mul.hi.u64 	%rd29, %rd47, 6407816362446475825;
	sub.s64 	%rd30, %rd47, %rd29;
	shr.u64 	%rd31, %rd30, 1;
	add.s64 	%rd32, %rd31, %rd29;
	shr.u64 	%rd7, %rd32, 6;
	mul.lo.s64 	%rd33, %rd7, 95;
	sub.s64 	%rd34, %rd47, %rd33;
	add.s64 	%rd35, %rd28, %rd34;
	ld.const.u8 	%rs1, [%rd35];
	add.s32 	%r464, %r463, 1;
	cvt.u64.u32 	%rd36, %r463;
	add.s64 	%rd37, %rd4, %rd36;
	st.local.u8 	[%rd37], %rs1;
	setp.gt.u64 	%p3, %rd47, 94;
	setp.lt.u32 	%p4, %r463, 15;
	and.pred  	%p5, %p3, %p4;
	mov.u32 	%r463, %r464;
	mov.u64 	%rd47, %rd7;
	@%p5 bra 	$L__BB0_3;
$L__BB0_4:
	neg.s32 	%r465, %r464;
	mov.b64 	%rd48, 0;
$L__BB0_5:
	add.s64 	%rd39, %rd4, %rd48;
	ld.local.u8 	%rs3, [%rd39];
	add.s64 	%rd40, %rd3, %rd48;
	st.local.u8 	[%rd40], %rs3;
	add.s32 	%r465, %r465, 1;
	setp.ne.s32 	%p6, %r465, 0;
	add.s64 	%rd48, %rd48, 1;
	@%p6 bra 	$L__BB0_5;
	cvt.u64.u32 	%rd41, %r464;
	add.s64 	%rd42, %rd3, %rd41;
	mov.b16 	%rs4, 128;
	st.local.u8 	[%rd42], %rs4;
	shl.b32 	%r468, %r464, 3;
	ld.local.v4.b32 	{%r117, %r118, %r119, %r120}, [%rd3];
	bfe.u32 	%r121, %r120, 16, 8;
	cvt.u16.u32 	%rs5, %r121;
	bfe.u32 	%r122, %r120, 8, 8;
	bfe.u32 	%r123, %r120, 0, 8;
	bfe.u32 	%r124, %r119, 16, 8;
	cvt.u16.u32 	%rs6, %r124;
	bfe.u32 	%r125, %r119, 8, 8;
	bfe.u32 	%r126, %r119, 0, 8;
	bfe.u32 	%r127, %r118, 16, 8;
	cvt.u16.u32 	%rs7, %r127;
	bfe.u32 	%r128, %r118, 8, 8;
	bfe.u32 	%r129, %r118, 0, 8;
	bfe.u32 	%r130, %r117, 16, 8;
	cvt.u16.u32 	%rs8, %r130;
	bfe.u32 	%r131, %r117, 8, 8;
	bfe.u32 	%r132, %r117, 0, 8;
	shl.b32 	%r133, %r132, 24;
	shl.b32 	%r134, %r131, 16;
	and.b32  	%r135, %r134, 16711680;
	or.b32  	%r136, %r135, %r133;
	and.b16  	%rs9, %rs8, 255;
	mul.wide.u16 	%r137, %rs9, 256;
	or.b32  	%r138, %r136, %r137;
	bfe.u32 	%r139, %r117, 24, 8;
	or.b32  	%r469, %r138, %r139;
	shl.b32 	%r140, %r129, 24;
	shl.b32 	%r141, %r128, 16;
	and.b32  	%r142, %r141, 16711680;
	or.b32  	%r143, %r142, %r140;
	and.b16  	%rs10, %rs7, 255;
	mul.wide.u16 	%r144, %rs10, 256;
	or.b32  	%r145, %r143, %r144;
	bfe.u32 	%r146, %r118, 24, 8;
	or.b32  	%r147, %r145, %r146;
	shl.b32 	%r148, %r126, 24;
	shl.b32 	%r149, %r125, 16;
	and.b32  	%r150, %r149, 16711680;
	or.b32  	%r151, %r150, %r148;
	and.b16  	%rs11, %rs6, 255;
	mul.wide.u16 	%r152, %rs11, 256;
	or.b32  	%r153, %r151, %r152;
	bfe.u32 	%r154, %r119, 24, 8;
	or.b32  	%r155, %r153, %r154;
	shl.b32 	%r156, %r123, 24;
	shl.b32 	%r157, %r122, 16;
	and.b32  	%r158, %r157, 16711680;
	or.b32  	%r159, %r158, %r156;
	and.b16  	%rs12, %rs5, 255;
	mul.wide.u16 	%r160, %rs12, 256;
	or.b32  	%r161, %r159, %r160;
	bfe.u32 	%r162, %r120, 24, 8;
	or.b32  	%r163, %r161, %r162;
	st.local.v4.u32 	[%rd51], {%r469, %r147, %r155, %r163};
	ld.local.v4.b32 	{%r164, %r165, %r166, %r167}, [%rd3+16];
	bfe.u32 	%r168, %r167, 16, 8;
	cvt.u16.u32 	%rs13, %r168;
	bfe.u32 	%r169, %r167, 8, 8;
	bfe.u32 	%r170, %r167, 0, 8;
	bfe.u32 	%r171, %r166, 16, 8;
	cvt.u16.u32 	%rs14, %r171;
	bfe.u32 	%r172, %r166, 8, 8;
	bfe.u32 	%r173, %r166, 0, 8;
	bfe.u32 	%r174, %r165, 16, 8;
	cvt.u16.u32 	%rs15, %r174;
	bfe.u32 	%r175, %r165, 8, 8;
	bfe.u32 	%r176, %r165, 0, 8;
	bfe.u32 	%r177, %r164, 16, 8;
	cvt.u16.u32 	%rs16, %r177;
	bfe.u32 	%r178, %r164, 8, 8;
	bfe.u32 	%r179, %r164, 0, 8;
	shl.b32 	%r180, %r179, 24;
	shl.b32 	%r181, %r178, 16;
	and.b32  	%r182, %r181, 16711680;
	or.b32  	%r183, %r182, %r180;
	and.b16  	%rs17, %rs16, 255;
	mul.wide.u16 	%r184, %rs17, 256;
	or.b32  	%r185, %r183, %r184;
	bfe.u32 	%r186, %r164, 24, 8;
	or.b32  	%r187, %r185, %r186;
	shl.b32 	%r188, %r176, 24;
	shl.b32 	%r189, %r175, 16;
	and.b32  	%r190, %r189, 16711680;
	or.b32  	%r191, %r190, %r188;
	and.b16  	%rs18, %rs15, 255;
	mul.wide.u16 	%r192, %rs18, 256;
	or.b32  	%r193, %r191, %r192;
	bfe.u32 	%r194, %r165, 24, 8;
	or.b32  	%r195, %r193, %r194;
	shl.b32 	%r196, %r173, 24;
	shl.b32 	%r197, %r172, 16;
	and.b32  	%r198, %r197, 16711680;
	or.b32  	%r199, %r198, %r196;
	and.b16  	%rs19, %rs14, 255;
	mul.wide.u16 	%r200, %rs19, 256;
	or.b32  	%r201, %r199, %r200;
	bfe.u32 	%r202, %r166, 24, 8;
	or.b32  	%r203, %r201, %r202;
	shl.b32 	%r204, %r170, 24;
	shl.b32 	%r205, %r169, 16;
	and.b32  	%r206, %r205, 16711680;
	or.b32  	%r207, %r206, %r204;
	and.b16  	%rs20, %rs13, 255;
	mul.wide.u16 	%r208, %rs20, 256;
	or.b32  	%r209, %r207, %r208;
	bfe.u32 	%r210, %r167, 24, 8;
	or.b32  	%r211, %r209, %r210;
	st.local.v4.u32 	[%rd51+16], {%r187, %r195, %r203, %r211};
	ld.local.v4.b32 	{%r212, %r213, %r214, %r215}, [%rd3+32];
	bfe.u32 	%r216, %r215, 16, 8;
	cvt.u16.u32 	%rs21, %r216;
	bfe.u32 	%r217, %r215, 8, 8;
	bfe.u32 	%r218, %r215, 0, 8;
	bfe.u32 	%r219, %r214, 16, 8;
	cvt.u16.u32 	%rs22, %r219;
	bfe.u32 	%r220, %r214, 8, 8;
	bfe.u32 	%r221, %r214, 0, 8;
	bfe.u32 	%r222, %r213, 16, 8;
	cvt.u16.u32 	%rs23, %r222;
	bfe.u32 	%r223, %r213, 8, 8;
	bfe.u32 	%r224, %r213, 0, 8;
	bfe.u32 	%r225, %r212, 16, 8;
	cvt.u16.u32 	%rs24, %r225;
	bfe.u32 	%r226, %r212, 8, 8;
	bfe.u32 	%r227, %r212, 0, 8;
	shl.b32 	%r228, %r227, 24;
	shl.b32 	%r229, %r226, 16;
	and.b32  	%r230, %r229, 16711680;
	or.b32  	%r231, %r230, %r228;
	and.b16  	%rs25, %rs24, 255;
	mul.wide.u16 	%r232, %rs25, 256;
	or.b32  	%r233, %r231, %r232;
	bfe.u32 	%r234, %r212, 24, 8;
	or.b32  	%r235, %r233, %r234;
	shl.b32 	%r236, %r224, 24;
	shl.b32 	%r237, %r223, 16;
	and.b32  	%r238, %r237, 16711680;
	or.b32  	%r239, %r238, %r236;
	and.b16  	%rs26, %rs23, 255;
	mul.wide.u16 	%r240, %rs26, 256;
	or.b32  	%r241, %r239, %r240;
	bfe.u32 	%r242, %r213, 24, 8;
	or.b32  	%r243, %r241, %r242;
	shl.b32 	%r244, %r221, 24;
	shl.b32 	%r245, %r220, 16;
	and.b32  	%r246, %r245, 16711680;
	or.b32  	%r247, %r246, %r244;
	and.b16  	%rs27, %rs22, 255;
	mul.wide.u16 	%r248, %rs27, 256;
	or.b32  	%r249, %r247, %r248;
	bfe.u32 	%r250, %r214, 24, 8;
	or.b32  	%r251, %r249, %r250;
	shl.b32 	%r252, %r218, 24;
	shl.b32 	%r253, %r217, 16;
	and.b32  	%r254, %r253, 16711680;
	or.b32  	%r255, %r254, %r252;
	and.b16  	%rs28, %rs21, 255;
	mul.wide.u16 	%r256, %rs28, 256;
	or.b32  	%r257, %r255, %r256;
	bfe.u32 	%r258, %r215, 24, 8;
	or.b32  	%r259, %r257, %r258;
	st.local.v4.u32 	[%rd51+32], {%r235, %r243, %r251, %r259};
	ld.local.v2.b32 	{%r260, %r261}, [%rd3+48];
	bfe.u32 	%r262, %r261, 16, 8;
	cvt.u16.u32 	%rs29, %r262;
	bfe.u32 	%r263, %r261, 8, 8;
	bfe.u32 	%r264, %r261, 0, 8;
	bfe.u32 	%r265, %r260, 16, 8;
	cvt.u16.u32 	%rs30, %r265;
	bfe.u32 	%r266, %r260, 8, 8;
	bfe.u32 	%r267, %r260, 0, 8;
	shl.b32 	%r268, %r267, 24;
	shl.b32 	%r269, %r266, 16;
	and.b32  	%r270, %r269, 16711680;
	or.b32  	%r271, %r270, %r268;
	and.b16  	%rs31, %rs30, 255;
	mul.wide.u16 	%r272, %rs31, 256;
	or.b32  	%r273, %r271, %r272;
	bfe.u32 	%r274, %r260, 24, 8;
	or.b32  	%r467, %r273, %r274;
	shl.b32 	%r275, %r264, 24;
	shl.b32 	%r276, %r263, 16;
	and.b32  	%r277, %r276, 16711680;
	or.b32  	%r278, %r277, %r275;
	and.b16  	%rs32, %rs29, 255;
	mul.wide.u16 	%r279, %rs32, 256;
	or.b32  	%r280, %r278, %r279;
	bfe.u32 	%r281, %r261, 24, 8;
	or.b32  	%r282, %r280, %r281;
	mov.b32 	%r466, 0;
	st.local.v4.u32 	[%rd51+48], {%r467, %r282, %r466, %r468};
	add.s64 	%rd49, %rd51, 36;
	mov.u32 	%r470, %r466;
$L__BB0_7:
	shf.l.wrap.b32 	%r283, %r470, %r470, 15;
	shf.l.wrap.b32 	%r284, %r470, %r470, 13;
	xor.b32  	%r285, %r283, %r284;
	shr.u32 	%r286, %r470, 10;
	xor.b32  	%r287, %r285, %r286;
	ld.local.u32 	%r288, [%rd49];
	add.s32 	%r289, %r287, %r288;
	ld.local.u32 	%r290, [%rd49+-32];
	shf.l.wrap.b32 	%r291, %r290, %r290, 25;
	shf.l.wrap.b32 	%r292, %r290, %r290, 14;
	xor.b32  	%r293, %r291, %r292;
	shr.u32 	%r294, %r290, 3;
	xor.b32  	%r295, %r293, %r294;
	add.s32 	%r296, %r289, %r469;
	add.s32 	%r16, %r296, %r295;
	shf.l.wrap.b32 	%r297, %r468, %r468, 15;
	shf.l.wrap.b32 	%r298, %r468, %r468, 13;
	xor.b32  	%r299, %r297, %r298;
	shr.u32 	%r300, %r468, 10;
	xor.b32  	%r301, %r299, %r300;
	ld.local.v2.u32 	{%r302, %r303}, [%rd49+4];
	add.s32 	%r304, %r301, %r302;
	ld.local.v2.u32 	{%r305, %r306}, [%rd49+-28];
	shf.l.wrap.b32 	%r307, %r305, %r305, 25;
	shf.l.wrap.b32 	%r308, %r305, %r305, 14;
	xor.b32  	%r309, %r307, %r308;
	shr.u32 	%r310, %r305, 3;
	xor.b32  	%r311, %r309, %r310;
	add.s32 	%r312, %r304, %r290;
	add.s32 	%r313, %r312, %r311;
	shf.l.wrap.b32 	%r314, %r16, %r16, 15;
	shf.l.wrap.b32 	%r315, %r16, %r16, 13;
	xor.b32  	%r316, %r314, %r315;
	shr.u32 	%r317, %r16, 10;
	xor.b32  	%r318, %r316, %r317;
	add.s32 	%r319, %r318, %r303;
	shf.l.wrap.b32 	%r320, %r306, %r306, 25;
	shf.l.wrap.b32 	%r321, %r306, %r306, 14;
	xor.b32  	%r322, %r320, %r321;
	shr.u32 	%r323, %r306, 3;
	xor.b32  	%r324, %r322, %r323;
	add.s32 	%r325, %r319, %r305;
	add.s32 	%r470, %r325, %r324;
	shf.l.wrap.b32 	%r326, %r313, %r313, 15;
	shf.l.wrap.b32 	%r327, %r313, %r313, 13;
	xor.b32  	%r328, %r326, %r327;
	shr.u32 	%r329, %r313, 10;
	xor.b32  	%r330, %r328, %r329;
	add.s32 	%r331, %r330, %r467;
	ld.local.u32 	%r469, [%rd49+-20];
	shf.l.wrap.b32 	%r332, %r469, %r469, 25;
	shf.l.wrap.b32 	%r333, %r469, %r469, 14;
	xor.b32  	%r334, %r332, %r333;
	shr.u32 	%r335, %r469, 3;
	xor.b32  	%r336, %r334, %r335;
	add.s32 	%r337, %r331, %r306;
	add.s32 	%r468, %r337, %r336;
	st.local.v4.u32 	[%rd49+28], {%r16, %r313, %r470, %r468};
	add.s32 	%r466, %r466, 4;
	add.s64 	%rd49, %rd49, 16;
	setp.ne.s32 	%p7, %r466, 48;
	mov.u32 	%r467, %r16;
	@%p7 bra 	$L__BB0_7;
	mov.u64 	%rd44, K;
	add.s64 	%rd50, %rd44, 8;
	mov.b32 	%r479, 1541459225;
	mov.b32 	%r478, 528734635;
	mov.b32 	%r477, -1694144372;
	mov.b32 	%r476, 1359893119;
	mov.b32 	%r475, -1521486534;
	mov.b32 	%r474, 1013904242;
	mov.b32 	%r473, -1150833019;
	mov.b32 	%r472, 1779033703;
	mov.b32 	%r471, 0;
$L__BB0_9:
	shf.l.wrap.b32 	%r347, %r476, %r476, 26;
	shf.l.wrap.b32 	%r348, %r476, %r476, 21;
	xor.b32  	%r349, %r347, %r348;
	shf.l.wrap.b32 	%r350, %r476, %r476, 7;
	xor.b32  	%r351, %r349, %r350;
	and.b32  	%r352, %r476, %r477;
	not.b32 	%r353, %r476;
	and.b32  	%r354, %r478, %r353;
	or.b32  	%r355, %r352, %r354;
	ld.const.u32 	%r356, [%rd50+-8];
	ld.local.v4.u32 	{%r357, %r358, %r359, %r360}, [%rd51];
	add.s32 	%r361, %r355, %r479;
	add.s32 	%r362, %r361, %r351;
	add.s32 	%r363, %r362, %r356;
	add.s32 	%r364, %r363, %r357;
	shf.l.wrap.b32 	%r365, %r472, %r472, 30;
	shf.l.wrap.b32 	%r366, %r472, %r472, 19;
	xor.b32  	%r367, %r365, %r366;
	shf.l.wrap.b32 	%r368, %r472, %r472, 10;
	xor.b32  	%r369, %r367, %r368;
	xor.b32  	%r370, %r473, %r474;
	and.b32  	%r371, %r472, %r370;
	and.b32  	%r372, %r473, %r474;
	xor.b32  	%r373, %r371, %r372;
	add.s32 	%r374, %r369, %r373;
	add.s32 	%r479, %r364, %r475;
	add.s32 	%r475, %r374, %r364;
	shf.l.wrap.b32 	%r375, %r479, %r479, 26;
	shf.l.wrap.b32 	%r376, %r479, %r479, 21;
	xor.b32  	%r377, %r375, %r376;
	shf.l.wrap.b32 	%r378, %r479, %r479, 7;
	xor.b32  	%r379, %r377, %r378;
	and.b32  	%r380, %r479, %r476;
	not.b32 	%r381, %r479;
	and.b32  	%r382, %r477, %r381;
	or.b32  	%r383, %r380, %r382;
	ld.const.u32 	%r384, [%rd50+-4];
	add.s32 	%r385, %r383, %r478;
	add.s32 	%r386, %r385, %r379;
	add.s32 	%r387, %r386, %r384;
	add.s32 	%r388, %r387, %r358;
	shf.l.wrap.b32 	%r389, %r475, %r475, 30;
	shf.l.wrap.b32 	%r390, %r475, %r475, 19;
	xor.b32  	%r391, %r389, %r390;
	shf.l.wrap.b32 	%r392, %r475, %r475, 10;
	xor.b32  	%r393, %r391, %r392;
	xor.b32  	%r394, %r472, %r473;
	and.b32  	%r395, %r475, %r394;
	and.b32  	%r396, %r472, %r473;
	xor.b32  	%r397, %r395, %r396;
	add.s32 	%r398, %r393, %r397;
	add.s32 	%r478, %r388, %r474;
	add.s32 	%r474, %r398, %r388;
	shf.l.wrap.b32 	%r399, %r478, %r478, 26;
	shf.l.wrap.b32 	%r400, %r478, %r478, 21;
	xor.b32  	%r401, %r399, %r400;
	shf.l.wrap.b32 	%r402, %r478, %r478, 7;
	xor.b32  	%r403, %r401, %r402;
	and.b32  	%r404, %r478, %r479;
	not.b32 	%r405, %r478;
	and.b32  	%r406, %r476, %r405;
	or.b32  	%r407, %r404, %r406;
	ld.const.u32 	%r408, [%rd50];
	add.s32 	%r409, %r407, %r477;
	add.s32 	%r410, %r409, %r403;
	add.s32 	%r411, %r410, %r408;
	add.s32 	%r412, %r411, %r359;
	shf.l.wrap.b32 	%r413, %r474, %r474, 30;
	shf.l.wrap.b32 	%r414, %r474, %r474, 19;
	xor.b32  	%r415, %r413, %r414;
	shf.l.wrap.b32 	%r416, %r474, %r474, 10;
	xor.b32  	%r417, %r415, %r416;
	xor.b32  	%r418, %r475, %r472;
	and.b32  	%r419, %r474, %r418;
	and.b32  	%r420, %r475, %r472;
	xor.b32  	%r421, %r419, %r420;
	add.s32 	%r422, %r417, %r421;
	add.s32 	%r477, %r412, %r473;
	add.s32 	%r473, %r422, %r412;
	shf.l.wrap.b32 	%r423, %r477, %r477, 26;
	shf.l.wrap.b32 	%r424, %r477, %r477, 21;
	xor.b32  	%r425, %r423, %r424;
	shf.l.wrap.b32 	%r426, %r477, %r477, 7;
	xor.b32  	%r427, %r425, %r426;
	and.b32  	%r428, %r477, %r478;
	not.b32 	%r429, %r477;
	and.b32  	%r430, %r479, %r429;
	or.b32  	%r431, %r428, %r430;
	ld.const.u32 	%r432, [%rd50+4];
	add.s32 	%r433, %r431, %r476;
	add.s32 	%r434, %r433, %r427;
	add.s32 	%r435, %r434, %r432;
	add.s32 	%r436, %r435, %r360;
	shf.l.wrap.b32 	%r437, %r473, %r473, 30;
	shf.l.wrap.b32 	%r438, %r473, %r473, 19;
	xor.b32  	%r439, %r437, %r438;
	shf.l.wrap.b32 	%r440, %r473, %r473, 10;
	xor.b32  	%r441, %r439, %r440;
	xor.b32  	%r442, %r474, %r475;
	and.b32  	%r443, %r473, %r442;
	and.b32  	%r444, %r474, %r475;
	xor.b32  	%r445, %r443, %r444;
	add.s32 	%r446, %r441, %r445;
	add.s32 	%r476, %r436, %r472;
	add.s32 	%r472, %r446, %r436;
	add.s32 	%r471, %r471, 4;
	add.s64 	%rd51, %rd51, 16;
	add.s64 	%rd50, %rd50, 16;
	setp.ne.s32 	%p8, %r471, 64;
	@%p8 bra 	$L__BB0_9;
	add.s32 	%r447, %r472, 1779033703;
	ld.global.u32 	%r448, [%rd1];
	setp.ne.s32 	%p9, %r447, %r448;
	@%p9 bra 	$L__BB0_19;
	add.s32 	%r449, %r473, -1150833019;
	ld.global.u32 	%r450, [%rd1+4];
	setp.ne.s32 	%p10, %r449, %r450;
	@%p10 bra 	$L__BB0_19;
	ld.global.u32 	%r451, [%rd1+8];
	add.s32 	%r452, %r474, 1013904242;
	setp.ne.s32 	%p11, %r452, %r451;
	@%p11 bra 	$L__BB0_19;
	ld.global.u32 	%r453, [%rd1+12];
	add.s32 	%r454, %r475, -1521486534;
	setp.ne.s32 	%p12, %r454, %r453;
	@%p12 bra 	$L__BB0_19;
	ld.global.u32 	%r455, [%rd1+16];
	add.s32 	%r456, %r476, 1359893119;
	setp.ne.s32 	%p13, %r456, %r455;
	@%p13 bra 	$L__BB0_19;
	ld.global.u32 	%r457, [%rd1+20];
	add.s32 	%r458, %r477, -1694144372;
	setp.ne.s32 	%p14, %r458, %r457;
	@%p14 bra 	$L__BB0_19;
	ld.global.u32 	%r459, [%rd1+24];
	add.s32 	%r460, %r478, 528734635;
	setp.ne.s32 	%p15, %r460, %r459;
	@%p15 bra 	$L__BB0_19;
	ld.global.u32 	%r461, [%rd1+28];
	add.s32 	%r462, %r479, 1541459225;
	setp.ne.s32 	%p16, %r462, %r461;
	@%p16 bra 	$L__BB0_19;
	cvta.to.global.u64 	%rd45, %rd18;
	atom.global.exch.b64 	%rd46, [%rd45], %rd5;
$L__BB0_19:
	ret;
$L__BB0_20:
	ld.const.u8 	%rs2, [SMART_CHARSET];
	st.local.u8 	[%rd4], %rs2;
	mov.b32 	%r464, 1;
	bra.uni 	$L__BB0_4;

}


// ===== COMPILED SASS (sm_100) =====

	.target	sm_100

	.elftype	@"ET_EXEC"


//--------------------- .note.nv.tkinfo           --------------------------
	.section	.note.nv.tkinfo,"",@"SHT_NOTE"
	.sectionflags	@"SHF_NOTE_NV_TKINFO"
	.tkinfo
        /*0018*/ 	.word	0x00000002
        /*0030*/ 	.string	""
        /*0030*/ 	.string	"ptxas"
        /*0030*/ 	.string	"Cuda compilation tools, release 13.0, V13.0.88"
        /*0030*/ 	.string	"Build cuda_13.0.r13.0/compiler.36424714_0"
        /*0030*/ 	.string	"-arch sm_100 -m 64 "



//--------------------- .note.nv.cuinfo           --------------------------
	.section	.note.nv.cuinfo,"",@"SHT_NOTE"
	.sectionflags	@"SHF_NOTE_NV_CUINFO"
        /*0018*/ 	.short	0x0002
        /*001a*/ 	.short	0x0064
        /*001c*/ 	.short	0x0082
	.zero		2


//--------------------- .nv.info                  --------------------------
	.section	.nv.info,"",@"SHT_CUDA_INFO"
	.align	4


	//----- nvinfo : EIATTR_REGCOUNT
	.align		4
        /*0000*/ 	.byte	0x04, 0x2f
        /*0002*/ 	.short	(.L_3 - .L_2)
	.align		4
.L_2:
        /*0004*/ 	.word	index@(crack_kernel)
        /*0008*/ 	.word	0x0000001e


	//----- nvinfo : EIATTR_FRAME_SIZE
	.align		4
.L_3:
        /*000c*/ 	.byte	0x04, 0x11
        /*000e*/ 	.short	(.L_5 - .L_4)
	.align		4
.L_4:
        /*0010*/ 	.word	index@(crack_kernel)
        /*0014*/ 	.word	0x00000150


	//----- nvinfo : EIATTR_MIN_STACK_SIZE
	.align		4
.L_5:
        /*0018*/ 	.byte	0x04, 0x12
        /*001a*/ 	.short	(.L_7 - .L_6)
	.align		4
.L_6:
        /*001c*/ 	.word	index@(crack_kernel)
        /*0020*/ 	.word	0x00000150
.L_7:


//--------------------- .nv.compat                --------------------------
	.section	.nv.compat,"",@"SHT_CUDA_COMPAT_INFO"
	.align	4
        /*0000*/ 	.byte	0x02, 0x09, 0x00, 0x00, 0x02, 0x02, 0x01, 0x00, 0x02, 0x05, 0x05, 0x00, 0x03, 0x07, 0x01, 0x01
        /*0010*/ 	.byte	0x02, 0x03, 0x00, 0x00, 0x02, 0x06, 0x01, 0x00, 0x04, 0x0b, 0x08, 0x00, 0x09, 0x00, 0x00, 0x00
        /*0020*/ 	.byte	0x00, 0x00, 0x00, 0x00


//--------------------- .nv.info.crack_kernel     --------------------------
	.section	.nv.info.crack_kernel,"",@"SHT_CUDA_INFO"
	.sectionflags	@""
	.align	4


	//----- nvinfo : EIATTR_CUDA_API_VERSION
	.align		4
        /*0000*/ 	.byte	0x04, 0x37
        /*0002*/ 	.short	(.L_9 - .L_8)
.L_8:
        /*0004*/ 	.word	0x00000082


	//----- nvinfo : EIATTR_KPARAM_INFO
	.align		4
.L_9:
        /*0008*/ 	.byte	0x04, 0x17
        /*000a*/ 	.short	(.L_11 - .L_10)
.L_10:
        /*000c*/ 	.word	0x00000000
        /*0010*/ 	.short	0x0003
        /*0012*/ 	.short	0x0018
        /*0014*/ 	.byte	0x00, 0xf0, 0x11, 0x00


	//----- nvinfo : EIATTR_KPARAM_INFO
	.align		4
.L_11:
        /*0018*/ 	.byte	0x04, 0x17
        /*001a*/ 	.short	(.L_13 - .L_12)
.L_12:
        /*001c*/ 	.word	0x00000000
        /*0020*/ 	.short	0x0002
        /*0022*/ 	.short	0x0010
        /*0024*/ 	.byte	0x00, 0xf5, 0x21, 0x00


	//----- nvinfo : EIATTR_KPARAM_INFO
	.align		4
.L_13:
        /*0028*/ 	.byte	0x04, 0x17
        /*002a*/ 	.short	(.L_15 - .L_14)
.L_14:
        /*002c*/ 	.word	0x00000000
        /*0030*/ 	.short	0x0001
        /*0032*/ 	.short	0x0008
        /*0034*/ 	.byte	0x00, 0xf5, 0x21, 0x00


	//----- nvinfo : EIATTR_KPARAM_INFO
	.align		4
.L_15:
        /*0038*/ 	.byte	0x04, 0x17
        /*003a*/ 	.short	(.L_17 - .L_16)
.L_16:
        /*003c*/ 	.word	0x00000000
        /*0040*/ 	.short	0x0000
        /*0042*/ 	.short	0x0000
        /*0044*/ 	.byte	0x00, 0xf0, 0x21, 0x00


	//----- nvinfo : EIATTR_SPARSE_MMA_MASK
	.align		4
.L_17:
        /*0048*/ 	.byte	0x03, 0x50
        /*004a*/ 	.short	0x0000


	//----- nvinfo : EIATTR_MAXREG_COUNT
	.align		4
        /*004c*/ 	.byte	0x03, 0x1b
        /*004e*/ 	.short	0x00ff


	//----- nvinfo : EIATTR_MERCURY_ISA_VERSION
	.align		4
        /*0050*/ 	.byte	0x03, 0x5f
        /*0052*/ 	.short	0x0101


	//----- nvinfo : EIATTR_VRC_CTA_INIT_COUNT
	.align		4
        /*0054*/ 	.byte	0x02, 0x4a
	.zero		1
	.zero		1


	//----- nvinfo : EIATTR_EXIT_INSTR_OFFSETS
	.align		4
        /*0058*/ 	.byte	0x04, 0x1c
        /*005a*/ 	.short	(.L_19 - .L_18)


	//   ....[0]....
.L_18:
        /*005c*/ 	.word	0x00000090


	//   ....[1]....
        /*0060*/ 	.word	0x00002170


	//   ....[2]....
        /*0064*/ 	.word	0x000021b0


	//   ....[3]....
        /*0068*/ 	.word	0x000021f0


	//   ....[4]....
        /*006c*/ 	.word	0x00002230


	//   ....[5]....
        /*0070*/ 	.word	0x00002270


	//   ....[6]....
        /*0074*/ 	.word	0x000022b0


	//   ....[7]....
        /*0078*/ 	.word	0x000022f0


	//   ....[8]....
        /*007c*/ 	.word	0x00002330


	//   ....[9]....
        /*0080*/ 	.word	0x00002360


	//----- nvinfo : EIATTR_CRS_STACK_SIZE
	.align		4
.L_19:
        /*0084*/ 	.byte	0x04, 0x1e
        /*0086*/ 	.short	(.L_21 - .L_20)
.L_20:
        /*0088*/ 	.word	0x00000000


	//----- nvinfo : EIATTR_CBANK_PARAM_SIZE
	.align		4
.L_21:
        /*008c*/ 	.byte	0x03, 0x19
        /*008e*/ 	.short	0x001c


	//----- nvinfo : EIATTR_PARAM_CBANK
	.align		4
        /*0090*/ 	.byte	0x04, 0x0a
        /*0092*/ 	.short	(.L_23 - .L_22)
	.align		4
.L_22:
        /*0094*/ 	.word	index@(.nv.constant0.crack_kernel)
        /*0098*/ 	.short	0x0380
        /*009a*/ 	.short	0x001c


	//----- nvinfo : EIATTR_SW_WAR
	.align		4
.L_23:
        /*009c*/ 	.byte	0x04, 0x36
        /*009e*/ 	.short	(.L_25 - .L_24)
.L_24:
        /*00a0*/ 	.word	0x00000008
.L_25:


//--------------------- .nv.callgraph             --------------------------
	.section	.nv.callgraph,"",@"SHT_CUDA_CALLGRAPH"
	.align	4
	.sectionentsize	8
	.align		4
        /*0000*/ 	.word	0x00000000
	.align		4
        /*0004*/ 	.word	0xffffffff
	.align		4
        /*0008*/ 	.word	0x00000000
	.align		4
        /*000c*/ 	.word	0xfffffffe
	.align		4
        /*0010*/ 	.word	0x00000000
	.align		4
        /*0014*/ 	.word	0xfffffffd
	.align		4
        /*0018*/ 	.word	0x00000000
	.align		4
        /*001c*/ 	.word	0xfffffffc


//--------------------- .nv.constant3             --------------------------
	.section	.nv.constant3,"a",@progbits
	.align	4
.nv.constant3:
	.type		SMART_CHARSET,@object
	.size		SMART_CHARSET,(.L_0 - SMART_CHARSET)
SMART_CHARSET:
        /*0000*/ 	.byte	0x61, 0x62, 0x63, 0x64, 0x65, 0x66, 0x67, 0x68, 0x69, 0x6a, 0x6b, 0x6c, 0x6d, 0x6e, 0x6f, 0x70
        /*0010*/ 	.byte	0x71, 0x72, 0x73, 0x74, 0x75, 0x76, 0x77, 0x78, 0x79, 0x7a, 0x30, 0x31, 0x32, 0x33, 0x34, 0x35
        /*0020*/ 	.byte	0x36, 0x37, 0x38, 0x39, 0x41, 0x42, 0x43, 0x44, 0x45, 0x46, 0x47, 0x48, 0x49, 0x4a, 0x4b, 0x4c
        /*0030*/ 	.byte	0x4d, 0x4e, 0x4f, 0x50, 0x51, 0x52, 0x53, 0x54, 0x55, 0x56, 0x57, 0x58, 0x59, 0x5a, 0x5f, 0x2d
        /*0040*/ 	.byte	0x21, 0x40, 0x23, 0x24, 0x25, 0x5e, 0x26, 0x2a, 0x28, 0x29, 0x2b, 0x3d, 0x5b, 0x5d, 0x7b, 0x7d
        /*0050*/ 	.byte	0x7c, 0x3b, 0x3a, 0x27, 0x22, 0x3c, 0x3e, 0x2c, 0x2e, 0x3f, 0x2f, 0x5c, 0x60, 0x7e, 0x20
.L_0:
	.zero		1
	.type		K,@object
	.size		K,(.L_1 - K)
K:
        /*0060*/ 	.byte	0x98, 0x2f, 0x8a, 0x42, 0x91, 0x44, 0x37, 0x71, 0xcf, 0xfb, 0xc0, 0xb5, 0xa5, 0xdb, 0xb5, 0xe9
        /* <DEDUP_REMOVED lines=15> */
.L_1:


//--------------------- .text.crack_kernel        --------------------------
	.section	.text.crack_kernel,"ax",@progbits
	.align	128
        .global         crack_kernel
        .type           crack_kernel,@function
        .size           crack_kernel,(.L_x_8 - crack_kernel)
        .other          crack_kernel,@"STO_CUDA_ENTRY STV_DEFAULT"
crack_kernel:
.text.crack_kernel:
[----:B------:R-:W0:Y:S01]  /*0000*/  LDC R1, c[0x0][0x37c] ;  /* 0x0000df00ff017b82 */ /* 0x000e220000000800 */
[----:B------:R-:W1:Y:S07]  /*0010*/  S2R R3, SR_TID.X ;  /* 0x0000000000037919 */ /* 0x000e6e0000002100 */
[----:B------:R-:W1:Y:S01]  /*0020*/  S2UR UR4, SR_CTAID.X ;  /* 0x00000000000479c3 */ /* 0x000e620000002500 */
[----:B------:R-:W2:Y:S01]  /*0030*/  LDCU UR5, c[0x0][0x398] ;  /* 0x00007300ff0577ac */ /* 0x000ea20008000800 */
[----:B0-----:R-:W-:-:S04]  /*0040*/  VIADD R1, R1, 0xfffffeb0 ;  /* 0xfffffeb001017836 */ /* 0x001fc80000000000 */
[----:B------:R-:W-:Y:S02]  /*0050*/  IMAD.MOV.U32 R0, RZ, RZ, R1 ;  /* 0x000000ffff007224 */ /* 0x000fe400078e0001 */
[----:B------:R-:W1:Y:S02]  /*0060*/  LDC R4, c[0x0][0x360] ;  /* 0x0000d800ff047b82 */ /* 0x000e640000000800 */
[----:B-1----:R-:W-:-:S05]  /*0070*/  IMAD R4, R4, UR4, R3 ;  /* 0x0000000404047c24 */ /* 0x002fca000f8e0203 */
[----:B--2---:R-:W-:-:S13]  /*0080*/  ISETP.GE.AND P0, PT, R4, UR5, PT ;  /* 0x0000000504007c0c */ /* 0x004fda000bf06270 */
[----:B------:R-:W-:Y:S05]  /*0090*/  @P0 EXIT ;  /* 0x000000000000094d */ /* 0x000fea0003800000 */
[----:B------:R-:W0:Y:S01]  /*00a0*/  LDCU.64 UR4, c[0x0][0x380] ;  /* 0x00007000ff0477ac */ /* 0x000e220008000a00 */
[----:B------:R1:W-:Y:S01]  /*00b0*/  STL.128 [R1+0x100], RZ ;  /* 0x000100ff01007387 */ /* 0x0003e20000100c00 */
[----:B------:R-:W-:Y:S01]  /*00c0*/  BSSY.RECONVERGENT B0, `(.L_x_0) ;  /* 0x0000067000007945 */ /* 0x000fe20003800200 */
[----:B------:R-:W2:Y:S02]  /*00d0*/  LDCU.64 UR8, c[0x0][0x358] ;  /* 0x00006b00ff0877ac */ /* 0x000ea40008000a00 */
[----:B------:R1:W-:Y:S04]  /*00e0*/  STL.128 [R1+0x110], RZ ;  /* 0x000110ff01007387 */ /* 0x0003e80000100c00 */
[----:B------:R1:W-:Y:S04]  /*00f0*/  STL.128 [R1+0x120], RZ ;  /* 0x000120ff01007387 */ /* 0x0003e80000100c00 */
[----:B------:R1:W-:Y:S01]  /*0100*/  STL.64 [R1+0x130], RZ ;  /* 0x000130ff01007387 */ /* 0x0003e20000100a00 */
[----:B0-----:R-:W-:-:S04]  /*0110*/  IADD3 R2, P0, PT, R4, UR4, RZ ;  /* 0x0000000404027c10 */ /* 0x001fc8000ff1e0ff */
[----:B------:R-:W-:Y:S01]  /*0120*/  LEA.HI.X.SX32 R14, R4, UR5, 0x1, P0 ;  /* 0x00000005040e7c11 */ /* 0x000fe200080f0eff */
[C---:B------:R-:W-:Y:S02]  /*0130*/  IMAD R3, R2.reuse, -0x3361d2af, RZ ;  /* 0xcc9e2d5102037824 */ /* 0x040fe400078e02ff */
[----:B------:R-:W-:-:S05]  /*0140*/  IMAD R6, R2, 0x16a88000, RZ ;  /* 0x16a8800002067824 */ /* 0x000fca00078e02ff */
[----:B------:R-:W-:-:S05]  /*0150*/  LEA.HI R3, R3, R6, RZ, 0xf ;  /* 0x0000000603037211 */ /* 0x000fca00078f78ff */
[----:B------:R-:W-:-:S05]  /*0160*/  IMAD R3, R3, 0x1b873593, RZ ;  /* 0x1b87359303037824 */ /* 0x000fca00078e02ff */
[----:B------:R-:W-:Y:S01]  /*0170*/  LOP3.LUT R5, R3, 0xdeadbeef, RZ, 0x3c, !PT ;  /* 0xdeadbeef03057812 */ /* 0x000fe200078e3cff */
[----:B------:R-:W-:-:S03]  /*0180*/  IMAD.MOV.U32 R3, RZ, RZ, 0x5 ;  /* 0x00000005ff037424 */ /* 0x000fc600078e00ff */
[----:B------:R-:W-:-:S05]  /*0190*/  SHF.L.W.U32.HI R6, R5, 0xd, R5 ;  /* 0x0000000d05067819 */ /* 0x000fca0000010e05 */
[----:B------:R-:W-:-:S05]  /*01a0*/  IMAD R6, R6, R3, -0x19ab949c ;  /* 0xe6546b6406067424 */ /* 0x000fca00078e0203 */
[----:B------:R-:W-:-:S04]  /*01b0*/  SHF.R.U32.HI R5, RZ, 0x10, R6 ;  /* 0x00000010ff057819 */ /* 0x000fc80000011606 */
[----:B------:R-:W-:-:S05]  /*01c0*/  LOP3.LUT R5, R5, R6, RZ, 0x3c, !PT ;  /* 0x0000000605057212 */ /* 0x000fca00078e3cff */
[----:B------:R-:W-:-:S05]  /*01d0*/  IMAD R5, R5, -0x7a143595, RZ ;  /* 0x85ebca6b05057824 */ /* 0x000fca00078e02ff */
[----:B------:R-:W-:-:S04]  /*01e0*/  SHF.R.U32.HI R6, RZ, 0xd, R5 ;  /* 0x0000000dff067819 */ /* 0x000fc80000011605 */
[----:B------:R-:W-:-:S05]  /*01f0*/  LOP3.LUT R6, R6, R5, RZ, 0x3c, !PT ;  /* 0x0000000506067212 */ /* 0x000fca00078e3cff */
[----:B------:R-:W-:-:S05]  /*0200*/  IMAD R6, R6, -0x3d4d51cb, RZ ;  /* 0xc2b2ae3506067824 */ /* 0x000fca00078e02ff */
[----:B------:R-:W-:-:S04]  /*0210*/  SHF.R.U32.HI R5, RZ, 0x10, R6 ;  /* 0x00000010ff057819 */ /* 0x000fc80000011606 */
[----:B------:R-:W-:-:S05]  /*0220*/  LOP3.LUT R14, R6, R5, R14, 0x96, !PT ;  /* 0x00000005060e7212 */ /* 0x000fca00078e960e */
[C---:B------:R-:W-:Y:S02]  /*0230*/  IMAD R4, R14.reuse, -0x3361d2af, RZ ;  /* 0xcc9e2d510e047824 */ /* 0x040fe400078e02ff */
[----:B------:R-:W-:-:S05]  /*0240*/  IMAD R5, R14, 0x16a88000, RZ ;  /* 0x16a880000e057824 */ /* 0x000fca00078e02ff */
[----:B------:R-:W-:-:S05]  /*0250*/  LEA.HI R4, R4, R5, RZ, 0xf ;  /* 0x0000000504047211 */ /* 0x000fca00078f78ff */
[----:B------:R-:W-:-:S05]  /*0260*/  IMAD R4, R4, 0x1b873593, RZ ;  /* 0x1b87359304047824 */ /* 0x000fca00078e02ff */
[----:B------:R-:W-:-:S04]  /*0270*/  LOP3.LUT R4, R4, 0xdeadbeef, RZ, 0x3c, !PT ;  /* 0xdeadbeef04047812 */ /* 0x000fc800078e3cff */
        /* <DEDUP_REMOVED lines=39> */
[----:B------:R-:W-:-:S04]  /*04f0*/  LOP3.LUT R14, R3, R2, R4, 0x96, !PT ;  /* 0x00000002030e7212 */ /* 0x000fc800078e9604 */
[----:B------:R-:W-:-:S04]  /*0500*/  ISETP.NE.U32.AND P0, PT, R14, RZ, PT ;  /* 0x000000ff0e00720c */ /* 0x000fc80003f05070 */
[----:B------:R-:W-:-:S13]  /*0510*/  ISETP.NE.AND.EX P0, PT, R15, RZ, PT, P0 ;  /* 0x000000ff0f00720c */ /* 0x000fda0003f05300 */
[----:B------:R-:W0:Y:S01]  /*0520*/  @!P0 LDC.U8 R4, c[0x3][RZ] ;  /* 0x00c00000ff048b82 */ /* 0x000e220000000000 */
[----:B------:R-:W-:Y:S01]  /*0530*/  @!P0 IMAD.MOV.U32 R2, RZ, RZ, 0x1 ;  /* 0x00000001ff028424 */ /* 0x000fe200078e00ff */
[----:B0-----:R1:W-:Y:S01]  /*0540*/  @!P0 STL.U8 [R1+0x140], R4 ;  /* 0x0001400401008387 */ /* 0x0013e20000100000 */
[----:B--2---:R-:W-:Y:S05]  /*0550*/  @!P0 BRA `(.L_x_1) ;  /* 0x0000000000748947 */ /* 0x004fea0003800000 */
[----:B------:R-:W-:Y:S02]  /*0560*/  IMAD.MOV.U32 R2, RZ, RZ, RZ ;  /* 0x000000ffff027224 */ /* 0x000fe400078e00ff */
[----:B------:R-:W-:Y:S02]  /*0570*/  IMAD.MOV.U32 R11, RZ, RZ, R14 ;  /* 0x000000ffff0b7224 */ /* 0x000fe400078e000e */
[----:B------:R-:W-:-:S07]  /*0580*/  IMAD.MOV.U32 R13, RZ, RZ, R15 ;  /* 0x000000ffff0d7224 */ /* 0x000fce00078e000f */
.L_x_2:
[----:B01----:R-:W-:Y:S01]  /*0590*/  IMAD.WIDE.U32 R4, R13, 0x158ed231, RZ ;  /* 0x158ed2310d047825 */ /* 0x003fe200078e00ff */
[----:B------:R-:W-:-:S03]  /*05a0*/  ISETP.GE.U32.AND P1, PT, R2, 0xf, PT ;  /* 0x0000000f0200780c */ /* 0x000fc60003f26070 */
[----:B------:R-:W-:-:S04]  /*05b0*/  IMAD.WIDE.U32 R6, P0, R11, 0x58ed2308, R4 ;  /* 0x58ed23080b067825 */ /* 0x000fc80007800004 */
[----:B------:R-:W-:-:S04]  /*05c0*/  IMAD.WIDE.U32 R4, R11, 0x158ed231, RZ ;  /* 0x158ed2310b047825 */ /* 0x000fc800078e00ff */
[----:B------:R-:W-:Y:S01]  /*05d0*/  IMAD.X R9, RZ, RZ, RZ, P0 ;  /* 0x000000ffff097224 */ /* 0x000fe200000e06ff */
[----:B------:R-:W-:Y:S01]  /*05e0*/  IADD3 RZ, P0, PT, R5, R6, RZ ;  /* 0x0000000605ff7210 */ /* 0x000fe20007f1e0ff */
[----:B------:R-:W-:-:S04]  /*05f0*/  IMAD.MOV.U32 R8, RZ, RZ, R7 ;  /* 0x000000ffff087224 */ /* 0x000fc800078e0007 */
[----:B------:R-:W-:-:S03]  /*0600*/  IMAD.WIDE.U32.X R4, R13, 0x58ed2308, R8, P0 ;  /* 0x58ed23080d047825 */ /* 0x000fc600000e0408 */
[----:B------:R-:W-:-:S05]  /*0610*/  IADD3 R3, P0, PT, R11, -R4, RZ ;  /* 0x800000040b037210 */ /* 0x000fca0007f1e0ff */
[----:B------:R-:W-:-:S05]  /*0620*/  IMAD.X R6, R13, 0x1, ~R5, P0 ;  /* 0x000000010d067824 */ /* 0x000fca00000e0e05 */
[--C-:B------:R-:W-:Y:S02]  /*0630*/  SHF.R.U64 R3, R3, 0x1, R6.reuse ;  /* 0x0000000103037819 */ /* 0x100fe40000001206 */
[----:B------:R-:W-:Y:S02]  /*0640*/  SHF.R.U32.HI R7, RZ, 0x1, R6 ;  /* 0x00000001ff077819 */ /* 0x000fe40000011606 */
[----:B------:R-:W-:Y:S01]  /*0650*/  IADD3 R3, P0, PT, R3, R4, RZ ;  /* 0x0000000403037210 */ /* 0x000fe20007f1e0ff */
[----:B------:R-:W-:Y:S02]  /*0660*/  IMAD.IADD R4, R1, 0x1, R2 ;  /* 0x0000000101047824 */ /* 0x000fe400078e0202 */
[----:B------:R-:W-:Y:S02]  /*0670*/  VIADD R2, R2, 0x1 ;  /* 0x0000000102027836 */ /* 0x000fe40000000000 */
[----:B------:R-:W-:Y:S01]  /*0680*/  IMAD.X R6, R7, 0x1, R5, P0 ;  /* 0x0000000107067824 */ /* 0x000fe200000e0605 */
[----:B------:R-:W-:-:S04]  /*0690*/  ISETP.GT.U32.AND P0, PT, R11, 0x5e, PT ;  /* 0x0000005e0b00780c */ /* 0x000fc80003f04070 */
[--C-:B------:R-:W-:Y:S02]  /*06a0*/  SHF.R.U64 R5, R3, 0x6, R6.reuse ;  /* 0x0000000603057819 */ /* 0x100fe40000001206 */
[----:B------:R-:W-:Y:S02]  /*06b0*/  ISETP.GT.U32.AND.EX P0, PT, R13, RZ, PT, P0 ;  /* 0x000000ff0d00720c */ /* 0x000fe40003f04100 */
[----:B------:R-:W-:Y:S01]  /*06c0*/  SHF.R.U32.HI R6, RZ, 0x6, R6 ;  /* 0x00000006ff067819 */ /* 0x000fe20000011606 */
[----:B------:R-:W-:Y:S02]  /*06d0*/  IMAD R3, R5, -0x5f, R11 ;  /* 0xffffffa105037824 */ /* 0x000fe400078e020b */
[----:B------:R-:W-:Y:S02]  /*06e0*/  IMAD.MOV.U32 R11, RZ, RZ, R5 ;  /* 0x000000ffff0b7224 */ /* 0x000fe400078e0005 */
[----:B------:R-:W-:Y:S02]  /*06f0*/  IMAD.MOV.U32 R13, RZ, RZ, R6 ;  /* 0x000000ffff0d7224 */ /* 0x000fe400078e0006 */
[----:B------:R-:W0:Y:S02]  /*0700*/  LDC.U8 R3, c[0x3][R3] ;  /* 0x00c0000003037b82 */ /* 0x000e240000000000 */
[----:B0-----:R0:W-:Y:S02]  /*0710*/  STL.U8 [R4+0x140], R3 ;  /* 0x0001400304007387 */ /* 0x0011e40000100000 */
[----:B------:R-:W-:Y:S05]  /*0720*/  @!P1 BRA P0, `(.L_x_2) ;  /* 0xfffffffc00989947 */ /* 0x000fea000003ffff */
.L_x_1:
[----:B------:R-:W-:Y:S05]  /*0730*/  BSYNC.RECONVERGENT B0 ;  /* 0x0000000000007941 */ /* 0x000fea0003800200 */
.L_x_0:
[----:B------:R-:W-:Y:S01]  /*0740*/  BSSY.RECONVERGENT B0, `(.L_x_3) ;  /* 0x000000a000007945 */ /* 0x000fe20003800200 */
[----:B01----:R-:W-:Y:S02]  /*0750*/  IMAD.MOV.U32 R4, RZ, RZ, RZ ;  /* 0x000000ffff047224 */ /* 0x003fe400078e00ff */
[----:B------:R-:W-:-:S07]  /*0760*/  IMAD.MOV R3, RZ, RZ, -R2 ;  /* 0x000000ffff037224 */ /* 0x000fce00078e0a02 */
.L_x_4:
[----:B0-----:R-:W-:-:S05]  /*0770*/  IMAD.IADD R6, R1, 0x1, R4 ;  /* 0x0000000101067824 */ /* 0x001fca00078e0204 */
[----:B------:R-:W2:Y:S01]  /*0780*/  LDL.U8 R5, [R6+0x140] ;  /* 0x0001400006057983 */ /* 0x000ea20000100000 */
[----:B------:R-:W-:Y:S02]  /*0790*/  VIADD R3, R3, 0x1 ;  /* 0x0000000103037836 */ /* 0x000fe40000000000 */
[----:B------:R-:W-:-:S03]  /*07a0*/  VIADD R4, R4, 0x1 ;  /* 0x0000000104047836 */ /* 0x000fc60000000000 */
[----:B------:R-:W-:Y:S01]  /*07b0*/  ISETP.NE.AND P0, PT, R3, RZ, PT ;  /* 0x000000ff0300720c */ /* 0x000fe20003f05270 */
[----:B--2---:R0:W-:-:S12]  /*07c0*/  STL.U8 [R6+0x100], R5 ;  /* 0x0001000506007387 */ /* 0x0041d80000100000 */
[----:B------:R-:W-:Y:S05]  /*07d0*/  @P0 BRA `(.L_x_4) ;  /* 0xfffffffc00e40947 */ /* 0x000fea000383ffff */
[----:B------:R-:W-:Y:S05]  /*07e0*/  BSYNC.RECONVERGENT B0 ;  /* 0x0000000000007941 */ /* 0x000fea0003800200 */
.L_x_3:
[----:B------:R-:W-:Y:S02]  /*07f0*/  IMAD.MOV.U32 R17, RZ, RZ, 0x80 ;  /* 0x00000080ff117424 */ /* 0x000fe400078e00ff */
[----:B0-----:R-:W-:-:S05]  /*0800*/  IMAD.IADD R6, R1, 0x1, R2 ;  /* 0x0000000101067824 */ /* 0x001fca00078e0202 */
[----:B------:R0:W-:Y:S04]  /*0810*/  STL.U8 [R6+0x100], R17 ;  /* 0x0001001106007387 */ /* 0x0001e80000100000 */
[----:B------:R-:W2:Y:S02]  /*0820*/  LDL.128 R8, [R1+0x100] ;  /* 0x0001000001087983 */ /* 0x000ea40000100c00 */
[----:B--2---:R-:W-:Y:S02]  /*0830*/  PRMT R16, R8, 0x7771, RZ ;  /* 0x0000777108107816 */ /* 0x004fe400000000ff */
[C---:B------:R-:W-:Y:S02]  /*0840*/  PRMT R13, R9.reuse, 0x7771, RZ ;  /* 0x00007771090d7816 */ /* 0x040fe400000000ff */
[C---:B------:R-:W-:Y:S01]  /*0850*/  PRMT R7, R9.reuse, 0x7770, RZ ;  /* 0x0000777009077816 */ /* 0x040fe200000000ff */
[----:B------:R-:W-:Y:S01]  /*0860*/  IMAD.U32 R16, R16, 0x10000, RZ ;  /* 0x0001000010107824 */ /* 0x000fe200078e00ff */
[----:B------:R-:W-:Y:S01]  /*0870*/  PRMT R3, R9, 0x7772, RZ ;  /* 0x0000777209037816 */ /* 0x000fe200000000ff */
[----:B------:R-:W-:Y:S01]  /*0880*/  IMAD.U32 R13, R13, 0x10000, RZ ;  /* 0x000100000d0d7824 */ /* 0x000fe200078e00ff */
[----:B------:R-:W-:-:S02]  /*0890*/  PRMT R5, R9, 0x7773, RZ ;  /* 0x0000777309057816 */ /* 0x000fc400000000ff */
[C---:B------:R-:W-:Y:S01]  /*08a0*/  PRMT R9, R10.reuse, 0x7771, RZ ;  /* 0x000077710a097816 */ /* 0x040fe200000000ff */
[----:B------:R-:W-:Y:S01]  /*08b0*/  IMAD.SHL.U32 R3, R3, 0x100, RZ ;  /* 0x0000010003037824 */ /* 0x000fe200078e00ff */
[----:B------:R-:W-:Y:S02]  /*08c0*/  PRMT R20, R11, 0x7771, RZ ;  /* 0x000077710b147816 */ /* 0x000fe400000000ff */
[----:B0-----:R-:W-:Y:S01]  /*08d0*/  PRMT R6, R10, 0x7770, RZ ;  /* 0x000077700a067816 */ /* 0x001fe200000000ff */
[----:B------:R-:W-:Y:S01]  /*08e0*/  IMAD.U32 R21, R9, 0x10000, RZ ;  /* 0x0001000009157824 */ /* 0x000fe200078e00ff */
[----:B------:R-:W-:Y:S01]  /*08f0*/  LOP3.LUT R9, R16, 0xff0000, RZ, 0xc0, !PT ;  /* 0x00ff000010097812 */ /* 0x000fe200078ec0ff */
[----:B------:R-:W-:Y:S01]  /*0900*/  IMAD.U32 R20, R20, 0x10000, RZ ;  /* 0x0001000014147824 */ /* 0x000fe200078e00ff */
[----:B------:R-:W-:Y:S02]  /*0910*/  LOP3.LUT R16, R13, 0xff0000, RZ, 0xc0, !PT ;  /* 0x00ff00000d107812 */ /* 0x000fe400078ec0ff */
[----:B------:R-:W-:-:S02]  /*0920*/  LOP3.LUT R21, R21, 0xff0000, RZ, 0xc0, !PT ;  /* 0x00ff000015157812 */ /* 0x000fc400078ec0ff */
[C---:B------:R-:W-:Y:S01]  /*0930*/  PRMT R12, R8.reuse, 0x7770, RZ ;  /* 0x00007770080c7816 */ /* 0x040fe200000000ff */
[----:B------:R-:W-:Y:S01]  /*0940*/  IMAD R16, R7, 0x1000000, R16 ;  /* 0x0100000007107824 */ /* 0x000fe200078e0210 */
[----:B------:R-:W-:Y:S01]  /*0950*/  PRMT R4, R8, 0x7772, RZ ;  /* 0x0000777208047816 */ /* 0x000fe200000000ff */
[----:B------:R-:W-:Y:S01]  /*0960*/  IMAD R21, R6, 0x1000000, R21 ;  /* 0x0100000006157824 */ /* 0x000fe200078e0215 */
[----:B------:R-:W-:Y:S01]  /*0970*/  PRMT R17, R10, 0x7772, RZ ;  /* 0x000077720a117816 */ /* 0x000fe200000000ff */
[----:B------:R-:W-:Y:S01]  /*0980*/  IMAD R9, R12, 0x1000000, R9 ;  /* 0x010000000c097824 */ /* 0x000fe200078e0209 */
[C---:B------:R-:W-:Y:S01]  /*0990*/  PRMT R19, R11.reuse, 0x7770, RZ ;  /* 0x000077700b137816 */ /* 0x040fe200000000ff */
[----:B------:R-:W-:Y:S01]  /*09a0*/  IMAD.SHL.U32 R4, R4, 0x100, RZ ;  /* 0x0000010004047824 */ /* 0x000fe200078e00ff */
[----:B------:R-:W-:Y:S01]  /*09b0*/  PRMT R18, R11, 0x7772, RZ ;  /* 0x000077720b127816 */ /* 0x000fe200000000ff */
[----:B------:R-:W-:Y:S01]  /*09c0*/  IMAD.SHL.U32 R6, R17, 0x100, RZ ;  /* 0x0000010011067824 */ /* 0x000fe200078e00ff */
[----:B------:R-:W-:-:S02]  /*09d0*/  LOP3.LUT R20, R20, 0xff0000, RZ, 0xc0, !PT ;  /* 0x00ff000014147812 */ /* 0x000fc400078ec0ff */
[----:B------:R-:W-:Y:S01]  /*09e0*/  PRMT R8, R8, 0x7773, RZ ;  /* 0x0000777308087816 */ /* 0x000fe200000000ff */
[----:B------:R-:W-:Y:S01]  /*09f0*/  IMAD.SHL.U32 R7, R18, 0x100, RZ ;  /* 0x0000010012077824 */ /* 0x000fe200078e00ff */
[----:B------:R-:W-:Y:S01]  /*0a00*/  PRMT R10, R10, 0x7773, RZ ;  /* 0x000077730a0a7816 */ /* 0x000fe200000000ff */
[----:B------:R-:W-:Y:S01]  /*0a10*/  IMAD R20, R19, 0x1000000, R20 ;  /* 0x0100000013147824 */ /* 0x000fe200078e0214 */
[----:B------:R-:W-:Y:S02]  /*0a20*/  PRMT R11, R11, 0x7773, RZ ;  /* 0x000077730b0b7816 */ /* 0x000fe400000000ff */
[----:B------:R-:W-:Y:S02]  /*0a30*/  LOP3.LUT R4, R8, R9, R4, 0xfe, !PT ;  /* 0x0000000908047212 */ /* 0x000fe400078efe04 */
[----:B------:R-:W-:Y:S02]  /*0a40*/  LOP3.LUT R5, R5, R16, R3, 0xfe, !PT ;  /* 0x0000001005057212 */ /* 0x000fe400078efe03 */
[----:B------:R-:W-:-:S02]  /*0a50*/  LOP3.LUT R6, R10, R21, R6, 0xfe, !PT ;  /* 0x000000150a067212 */ /* 0x000fc400078efe06 */
[----:B------:R-:W-:-:S05]  /*0a60*/  LOP3.LUT R7, R11, R20, R7, 0xfe, !PT ;  /* 0x000000140b077212 */ /* 0x000fca00078efe07 */
[----:B------:R0:W-:Y:S04]  /*0a70*/  STL.128 [R0], R4 ;  /* 0x0000000400007387 */ /* 0x0001e80000100c00 */
[----:B------:R-:W2:Y:S02]  /*0a80*/  LDL.128 R8, [R1+0x110] ;  /* 0x0001100001087983 */ /* 0x000ea40000100c00 */
[----:B--2---:R-:W-:Y:S02]  /*0a90*/  PRMT R19, R8, 0x7771, RZ ;  /* 0x0000777108137816 */ /* 0x004fe400000000ff */
[----:B------:R-:W-:Y:S02]  /*0aa0*/  PRMT R18, R9, 0x7771, RZ ;  /* 0x0000777109127816 */ /* 0x000fe400000000ff */
[----:B------:R-:W-:Y:S01]  /*0ab0*/  PRMT R17, R10, 0x7771, RZ ;  /* 0x000077710a117816 */ /* 0x000fe200000000ff */
[----:B------:R-:W-:Y:S01]  /*0ac0*/  IMAD.U32 R19, R19, 0x10000, RZ ;  /* 0x0001000013137824 */ /* 0x000fe200078e00ff */
[----:B------:R-:W-:Y:S01]  /*0ad0*/  PRMT R20, R11, 0x7771, RZ ;  /* 0x000077710b147816 */ /* 0x000fe200000000ff */
[----:B------:R-:W-:Y:S01]  /*0ae0*/  IMAD.U32 R18, R18, 0x10000, RZ ;  /* 0x0001000012127824 */ /* 0x000fe200078e00ff */
[C---:B0-----:R-:W-:Y:S01]  /*0af0*/  PRMT R5, R10.reuse, 0x7770, RZ ;  /* 0x000077700a057816 */ /* 0x041fe200000000ff */
[----:B------:R-:W-:Y:S01]  /*0b00*/  IMAD.U32 R17, R17, 0x10000, RZ ;  /* 0x0001000011117824 */ /* 0x000fe200078e00ff */
[----:B------:R-:W-:-:S02]  /*0b10*/  PRMT R6, R10, 0x7772, RZ ;  /* 0x000077720a067816 */ /* 0x000fc400000000ff */
[----:B------:R-:W-:Y:S02]  /*0b20*/  PRMT R22, R10, 0x7773, RZ ;  /* 0x000077730a167816 */ /* 0x000fe400000000ff */
[C---:B------:R-:W-:Y:S01]  /*0b30*/  PRMT R10, R11.reuse, 0x7770, RZ ;  /* 0x000077700b0a7816 */ /* 0x040fe200000000ff */
[----:B------:R-:W-:Y:S01]  /*0b40*/  IMAD.SHL.U32 R6, R6, 0x100, RZ ;  /* 0x0000010006067824 */ /* 0x000fe200078e00ff */
[C---:B------:R-:W-:Y:S02]  /*0b50*/  PRMT R7, R11.reuse, 0x7772, RZ ;  /* 0x000077720b077816 */ /* 0x040fe400000000ff */
[----:B------:R-:W-:Y:S01]  /*0b60*/  PRMT R23, R11, 0x7773, RZ ;  /* 0x000077730b177816 */ /* 0x000fe200000000ff */
[----:B------:R-:W-:Y:S01]  /*0b70*/  IMAD.U32 R11, R20, 0x10000, RZ ;  /* 0x00010000140b7824 */ /* 0x000fe200078e00ff */
[C---:B------:R-:W-:Y:S01]  /*0b80*/  PRMT R16, R8.reuse, 0x7770, RZ ;  /* 0x0000777008107816 */ /* 0x040fe200000000ff */
[----:B------:R-:W-:Y:S01]  /*0b90*/  IMAD.SHL.U32 R7, R7, 0x100, RZ ;  /* 0x0000010007077824 */ /* 0x000fe200078e00ff */
[----:B------:R-:W-:-:S02]  /*0ba0*/  PRMT R12, R8, 0x7772, RZ ;  /* 0x00007772080c7816 */ /* 0x000fc400000000ff */
[C---:B------:R-:W-:Y:S02]  /*0bb0*/  PRMT R13, R9.reuse, 0x7770, RZ ;  /* 0x00007770090d7816 */ /* 0x040fe400000000ff */
[----:B------:R-:W-:Y:S01]  /*0bc0*/  PRMT R3, R9, 0x7772, RZ ;  /* 0x0000777209037816 */ /* 0x000fe200000000ff */
[----:B------:R-:W-:Y:S01]  /*0bd0*/  IMAD.SHL.U32 R12, R12, 0x100, RZ ;  /* 0x000001000c0c7824 */ /* 0x000fe200078e00ff */
[----:B------:R-:W-:Y:S02]  /*0be0*/  LOP3.LUT R19, R19, 0xff0000, RZ, 0xc0, !PT ;  /* 0x00ff000013137812 */ /* 0x000fe400078ec0ff */
[----:B------:R-:W-:Y:S01]  /*0bf0*/  LOP3.LUT R18, R18, 0xff0000, RZ, 0xc0, !PT ;  /* 0x00ff000012127812 */ /* 0x000fe200078ec0ff */
[----:B------:R-:W-:Y:S01]  /*0c00*/  IMAD.SHL.U32 R3, R3, 0x100, RZ ;  /* 0x0000010003037824 */ /* 0x000fe200078e00ff */
[----:B------:R-:W-:Y:S01]  /*0c10*/  LOP3.LUT R20, R17, 0xff0000, RZ, 0xc0, !PT ;  /* 0x00ff000011147812 */ /* 0x000fe200078ec0ff */
[----:B------:R-:W-:Y:S01]  /*0c20*/  IMAD R19, R16, 0x1000000, R19 ;  /* 0x0100000010137824 */ /* 0x000fe200078e0213 */
[----:B------:R-:W-:Y:S01]  /*0c30*/  LOP3.LUT R11, R11, 0xff0000, RZ, 0xc0, !PT ;  /* 0x00ff00000b0b7812 */ /* 0x000fe200078ec0ff */
[----:B------:R-:W-:Y:S01]  /*0c40*/  IMAD R18, R13, 0x1000000, R18 ;  /* 0x010000000d127824 */ /* 0x000fe200078e0212 */
[----:B------:R-:W-:Y:S01]  /*0c50*/  PRMT R8, R8, 0x7773, RZ ;  /* 0x0000777308087816 */ /* 0x000fe200000000ff */
[----:B------:R-:W-:Y:S01]  /*0c60*/  IMAD R5, R5, 0x1000000, R20 ;  /* 0x0100000005057824 */ /* 0x000fe200078e0214 */
[----:B------:R-:W-:Y:S01]  /*0c70*/  PRMT R9, R9, 0x7773, RZ ;  /* 0x0000777309097816 */ /* 0x000fe200000000ff */
[----:B------:R-:W-:Y:S01]  /*0c80*/  IMAD R10, R10, 0x1000000, R11 ;  /* 0x010000000a0a7824 */ /* 0x000fe200078e020b */
[----:B------:R-:W-:-:S02]  /*0c90*/  LOP3.LUT R20, R8, R19, R12, 0xfe, !PT ;  /* 0x0000001308147212 */ /* 0x000fc400078efe0c */
[----:B------:R-:W-:Y:S02]  /*0ca0*/  LOP3.LUT R21, R9, R18, R3, 0xfe, !PT ;  /* 0x0000001209157212 */ /* 0x000fe400078efe03 */
[----:B------:R-:W-:Y:S02]  /*0cb0*/  LOP3.LUT R22, R22, R5, R6, 0xfe, !PT ;  /* 0x0000000516167212 */ /* 0x000fe400078efe06 */
[----:B------:R-:W-:-:S05]  /*0cc0*/  LOP3.LUT R23, R23, R10, R7, 0xfe, !PT ;  /* 0x0000000a17177212 */ /* 0x000fca00078efe07 */
[----:B------:R0:W-:Y:S04]  /*0cd0*/  STL.128 [R0+0x10], R20 ;  /* 0x0000101400007387 */ /* 0x0001e80000100c00 */
[----:B------:R-:W2:Y:S02]  /*0ce0*/  LDL.128 R8, [R1+0x120] ;  /* 0x0001200001087983 */ /* 0x000ea40000100c00 */
[----:B--2---:R-:W-:Y:S02]  /*0cf0*/  PRMT R17, R8, 0x7771, RZ ;  /* 0x0000777108117816 */ /* 0x004fe400000000ff */
[----:B------:R-:W-:Y:S02]  /*0d00*/  PRMT R16, R9, 0x7771, RZ ;  /* 0x0000777109107816 */ /* 0x000fe400000000ff */
[----:B------:R-:W-:Y:S01]  /*0d10*/  PRMT R13, R10, 0x7771, RZ ;  /* 0x000077710a0d7816 */ /* 0x000fe200000000ff */
[----:B------:R-:W-:Y:S01]  /*0d20*/  IMAD.U32 R17, R17, 0x10000, RZ ;  /* 0x0001000011117824 */ /* 0x000fe200078e00ff */
[----:B0-----:R-:W-:Y:S01]  /*0d30*/  PRMT R22, R11, 0x7771, RZ ;  /* 0x000077710b167816 */ /* 0x001fe200000000ff */
[----:B------:R-:W-:Y:S01]  /*0d40*/  IMAD.U32 R16, R16, 0x10000, RZ ;  /* 0x0001000010107824 */ /* 0x000fe200078e00ff */
        /* <DEDUP_REMOVED lines=8> */
[----:B------:R-:W-:Y:S01]  /*0dd0*/  LOP3.LUT R17, R17, 0xff0000, RZ, 0xc0, !PT ;  /* 0x00ff000011117812 */ /* 0x000fe200078ec0ff */
[----:B------:R-:W-:Y:S01]  /*0de0*/  IMAD.SHL.U32 R20, R20, 0x100, RZ ;  /* 0x0000010014147824 */ /* 0x000fe200078e00ff */
[C---:B------:R-:W-:Y:S02]  /*0df0*/  PRMT R7, R9.reuse, 0x7770, RZ ;  /* 0x0000777009077816 */ /* 0x040fe400000000ff */
[----:B------:R-:W-:Y:S01]  /*0e00*/  PRMT R3, R9, 0x7772, RZ ;  /* 0x0000777209037816 */ /* 0x000fe200000000ff */
[----:B------:R-:W-:Y:S01]  /*0e10*/  IMAD R17, R12, 0x1000000, R17 ;  /* 0x010000000c117824 */ /* 0x000fe200078e0211 */
[----:B------:R-:W-:-:S02]  /*0e20*/  PRMT R21, R11, 0x7770, RZ ;  /* 0x000077700b157816 */ /* 0x000fc400000000ff */
[----:B------:R-:W-:Y:S01]  /*0e30*/  PRMT R10, R11, 0x7772, RZ ;  /* 0x000077720b0a7816 */ /* 0x000fe200000000ff */
[----:B------:R-:W-:Y:S01]  /*0e40*/  IMAD.SHL.U32 R3, R3, 0x100, RZ ;  /* 0x0000010003037824 */ /* 0x000fe200078e00ff */
[----:B------:R-:W-:Y:S02]  /*0e50*/  LOP3.LUT R16, R16, 0xff0000, RZ, 0xc0, !PT ;  /* 0x00ff000010107812 */ /* 0x000fe400078ec0ff */
[----:B------:R-:W-:Y:S01]  /*0e60*/  LOP3.LUT R13, R13, 0xff0000, RZ, 0xc0, !PT ;  /* 0x00ff00000d0d7812 */ /* 0x000fe200078ec0ff */
[----:B------:R-:W-:Y:S01]  /*0e70*/  IMAD.SHL.U32 R10, R10, 0x100, RZ ;  /* 0x000001000a0a7824 */ /* 0x000fe200078e00ff */
[----:B------:R-:W-:Y:S01]  /*0e80*/  LOP3.LUT R22, R22, 0xff0000, RZ, 0xc0, !PT ;  /* 0x00ff000016167812 */ /* 0x000fe200078ec0ff */
[----:B------:R-:W-:Y:S01]  /*0e90*/  IMAD R12, R7, 0x1000000, R16 ;  /* 0x01000000070c7824 */ /* 0x000fe200078e0210 */
[----:B------:R-:W-:Y:S01]  /*0ea0*/  PRMT R8, R8, 0x7773, RZ ;  /* 0x0000777308087816 */ /* 0x000fe200000000ff */
[----:B------:R-:W-:Y:S01]  /*0eb0*/  IMAD R13, R6, 0x1000000, R13 ;  /* 0x01000000060d7824 */ /* 0x000fe200078e020d */
[----:B------:R-:W-:Y:S01]  /*0ec0*/  PRMT R9, R9, 0x7773, RZ ;  /* 0x0000777309097816 */ /* 0x000fe200000000ff */
[----:B------:R-:W-:Y:S01]  /*0ed0*/  IMAD R22, R21, 0x1000000, R22 ;  /* 0x0100000015167824 */ /* 0x000fe200078e0216 */
[----:B------:R-:W-:-:S02]  /*0ee0*/  PRMT R19, R11, 0x7773, RZ ;  /* 0x000077730b137816 */ /* 0x000fc400000000ff */
[----:B------:R-:W-:Y:S02]  /*0ef0*/  LOP3.LUT R16, R8, R17, R5, 0xfe, !PT ;  /* 0x0000001108107212 */ /* 0x000fe400078efe05 */
[----:B------:R-:W-:Y:S02]  /*0f00*/  LOP3.LUT R17, R9, R12, R3, 0xfe, !PT ;  /* 0x0000000c09117212 */ /* 0x000fe400078efe03 */
[----:B------:R-:W-:Y:S02]  /*0f10*/  LOP3.LUT R18, R18, R13, R20, 0xfe, !PT ;  /* 0x0000000d12127212 */ /* 0x000fe400078efe14 */
[----:B------:R-:W-:-:S05]  /*0f20*/  LOP3.LUT R19, R19, R22, R10, 0xfe, !PT ;  /* 0x0000001613137212 */ /* 0x000fca00078efe0a */
[----:B------:R-:W-:Y:S04]  /*0f30*/  STL.128 [R0+0x20], R16 ;  /* 0x0000201000007387 */ /* 0x000fe80000100c00 */
[----:B------:R-:W2:Y:S01]  /*0f40*/  LDL.64 R8, [R1+0x130] ;  /* 0x0001300001087983 */ /* 0x000ea20000100a00 */
[----:B------:R-:W-:Y:S01]  /*0f50*/  IMAD.SHL.U32 R11, R2, 0x8, RZ ;  /* 0x00000008020b7824 */ /* 0x000fe200078e00ff */
[----:B------:R-:W-:Y:S01]  /*0f60*/  UMOV UR4, URZ ;  /* 0x000000ff00047c82 */ /* 0x000fe20008000000 */
[----:B------:R-:W-:Y:S01]  /*0f70*/  VIADD R2, R0, 0x24 ;  /* 0x0000002400027836 */ /* 0x000fe20000000000 */
[----:B--2---:R-:W-:Y:S02]  /*0f80*/  PRMT R3, R9, 0x7771, RZ ;  /* 0x0000777109037816 */ /* 0x004fe400000000ff */
[----:B------:R-:W-:-:S03]  /*0f90*/  PRMT R5, R8, 0x7771, RZ ;  /* 0x0000777108057816 */ /* 0x000fc600000000ff */
[----:B------:R-:W-:Y:S01]  /*0fa0*/  IMAD.U32 R7, R3, 0x10000, RZ ;  /* 0x0001000003077824 */ /* 0x000fe200078e00ff */
[----:B------:R-:W-:Y:S01]  /*0fb0*/  PRMT R3, R9, 0x7770, RZ ;  /* 0x0000777009037816 */ /* 0x000fe200000000ff */
[----:B------:R-:W-:Y:S01]  /*0fc0*/  IMAD.U32 R6, R5, 0x10000, RZ ;  /* 0x0001000005067824 */ /* 0x000fe200078e00ff */
[----:B------:R-:W-:Y:S02]  /*0fd0*/  PRMT R5, R8, 0x7770, RZ ;  /* 0x0000777008057816 */ /* 0x000fe400000000ff */
[----:B------:R-:W-:Y:S02]  /*0fe0*/  LOP3.LUT R10, R7, 0xff0000, RZ, 0xc0, !PT ;  /* 0x00ff0000070a7812 */ /* 0x000fe400078ec0ff */
[----:B------:R-:W-:-:S03]  /*0ff0*/  LOP3.LUT R6, R6, 0xff0000, RZ, 0xc0, !PT ;  /* 0x00ff000006067812 */ /* 0x000fc600078ec0ff */
[----:B------:R-:W-:Y:S01]  /*1000*/  IMAD R10, R3, 0x1000000, R10 ;  /* 0x01000000030a7824 */ /* 0x000fe200078e020a */
[----:B------:R-:W-:Y:S01]  /*1010*/  PRMT R3, R9, 0x7772, RZ ;  /* 0x0000777209037816 */ /* 0x000fe200000000ff */
[----:B------:R-:W-:Y:S01]  /*1020*/  IMAD R6, R5, 0x1000000, R6 ;  /* 0x0100000005067824 */ /* 0x000fe200078e0206 */
[C---:B------:R-:W-:Y:S02]  /*1030*/  PRMT R5, R8.reuse, 0x7772, RZ ;  /* 0x0000777208057816 */ /* 0x040fe400000000ff */
[----:B------:R-:W-:Y:S01]  /*1040*/  PRMT R9, R9, 0x7773, RZ ;  /* 0x0000777309097816 */ /* 0x000fe200000000ff */
[----:B------:R-:W-:Y:S01]  /*1050*/  IMAD.SHL.U32 R3, R3, 0x100, RZ ;  /* 0x0000010003037824 */ /* 0x000fe200078e00ff */
[----:B------:R-:W-:Y:S01]  /*1060*/  PRMT R8, R8, 0x7773, RZ ;  /* 0x0000777308087816 */ /* 0x000fe200000000ff */
[----:B------:R-:W-:-:S03]  /*1070*/  IMAD.SHL.U32 R5, R5, 0x100, RZ ;  /* 0x0000010005057824 */ /* 0x000fc600078e00ff */
[----:B------:R-:W-:Y:S01]  /*1080*/  LOP3.LUT R9, R9, R10, R3, 0xfe, !PT ;  /* 0x0000000a09097212 */ /* 0x000fe200078efe03 */
[----:B------:R-:W-:Y:S01]  /*1090*/  IMAD.MOV.U32 R10, RZ, RZ, RZ ;  /* 0x000000ffff0a7224 */ /* 0x000fe200078e00ff */
[----:B------:R-:W-:-:S05]  /*10a0*/  LOP3.LUT R8, R8, R6, R5, 0xfe, !PT ;  /* 0x0000000608087212 */ /* 0x000fca00078efe05 */
[----:B------:R0:W-:Y:S02]  /*10b0*/  STL.128 [R0+0x30], R8 ;  /* 0x0000300800007387 */ /* 0x0001e40000100c00 */
[----:B0-----:R-:W-:-:S07]  /*10c0*/  IMAD.MOV.U32 R10, RZ, RZ, RZ ;  /* 0x000000ffff0a7224 */ /* 0x001fce00078e00ff */
.L_x_5:
[----:B------:R-:W2:Y:S04]  /*10d0*/  LDL R5, [R2+-0x20] ;  /* 0xffffe00002057983 */ /* 0x000ea80000100800 */
[----:B------:R-:W3:Y:S04]  /*10e0*/  LDL R23, [R2] ;  /* 0x0000000002177983 */ /* 0x000ee80000100800 */
[----:B------:R-:W4:Y:S04]  /*10f0*/  LDL.64 R6, [R2+0x4] ;  /* 0x0000040002067983 */ /* 0x000f280000100a00 */
[----:B------:R-:W5:Y:S04]  /*1100*/  LDL.64 R12, [R2+-0x1c] ;  /* 0xffffe400020c7983 */ /* 0x000f680000100a00 */
[----:B------:R-:W5:Y:S04]  /*1110*/  LDL R21, [R2+-0x14] ;  /* 0xffffec0002157983 */ /* 0x000f680000100800 */
[----:B------:R-:W5:Y:S04]  /*1120*/  LDL R9, [R2+-0x10] ;  /* 0xfffff00002097983 */ /* 0x000f680000100800 */
[----:B------:R-:W5:Y:S04]  /*1130*/  LDL R20, [R2+0x10] ;  /* 0x0000100002147983 */ /* 0x000f680000100800 */
[----:B------:R-:W5:Y:S04]  /*1140*/  LDL.64 R16, [R2+0x14] ;  /* 0x0000140002107983 */ /* 0x000f680000100a00 */
[----:B------:R-:W5:Y:S04]  /*1150*/  LDL.64 R18, [R2+-0xc] ;  /* 0xfffff40002127983 */ /* 0x000f680000100a00 */
[----:B------:R-:W5:Y:S01]  /*1160*/  LDL R3, [R2+-0x4] ;  /* 0xfffffc0002037983 */ /* 0x000f620000100800 */
[----:B------:R-:W-:-:S02]  /*1170*/  SHF.R.U32.HI R24, RZ, 0xa, R10 ;  /* 0x0000000aff187819 */ /* 0x000fc4000001160a */
[C-C-:B------:R-:W-:Y:S01]  /*1180*/  SHF.L.W.U32.HI R22, R10.reuse, 0xf, R10.reuse ;  /* 0x0000000f0a167819 */ /* 0x140fe20000010e0a */
[----:B------:R-:W5:Y:S01]  /*1190*/  LDL R27, [R2+0x10] ;  /* 0x00001000021b7983 */ /* 0x000f620000100800 */
[----:B------:R-:W-:Y:S02]  /*11a0*/  SHF.L.W.U32.HI R25, R10, 0xd, R10 ;  /* 0x0000000d0a197819 */ /* 0x000fe40000010e0a */
[C---:B------:R-:W-:Y:S02]  /*11b0*/  SHF.L.W.U32.HI R10, R11.reuse, 0xf, R11 ;  /* 0x0000000f0b0a7819 */ /* 0x040fe40000010e0b */
[----:B------:R-:W-:Y:S02]  /*11c0*/  LOP3.LUT R22, R24, R22, R25, 0x96, !PT ;  /* 0x0000001618167212 */ /* 0x000fe400078e9619 */
[--C-:B------:R-:W-:Y:S02]  /*11d0*/  SHF.R.U32.HI R24, RZ, 0xa, R11.reuse ;  /* 0x0000000aff187819 */ /* 0x100fe4000001160b */
[----:B------:R-:W-:-:S04]  /*11e0*/  SHF.L.W.U32.HI R11, R11, 0xd, R11 ;  /* 0x0000000d0b0b7819 */ /* 0x000fc80000010e0b */
[----:B------:R-:W-:Y:S02]  /*11f0*/  LOP3.LUT R25, R24, R10, R11, 0x96, !PT ;  /* 0x0000000a18197212 */ /* 0x000fe400078e960b */
[C-C-:B--2---:R-:W-:Y:S02]  /*1200*/  SHF.L.W.U32.HI R10, R5.reuse, 0x19, R5.reuse ;  /* 0x00000019050a7819 */ /* 0x144fe40000010e05 */
[--C-:B------:R-:W-:Y:S02]  /*1210*/  SHF.L.W.U32.HI R11, R5, 0xe, R5.reuse ;  /* 0x0000000e050b7819 */ /* 0x100fe40000010e05 */
[----:B------:R-:W-:Y:S02]  /*1220*/  SHF.R.U32.HI R24, RZ, 0x3, R5 ;  /* 0x00000003ff187819 */ /* 0x000fe40000011605 */
[----:B---3--:R-:W-:Y:S02]  /*1230*/  IADD3 R23, PT, PT, R4, R22, R23 ;  /* 0x0000001604177210 */ /* 0x008fe40007ffe017 */
[----:B------:R-:W-:-:S02]  /*1240*/  LOP3.LUT R4, R24, R10, R11, 0x96, !PT ;  /* 0x0000000a18047212 */ /* 0x000fc400078e960b */
[----:B----4-:R-:W-:Y:S02]  /*1250*/  IADD3 R22, PT, PT, R5, R25, R6 ;  /* 0x0000001905167210 */ /* 0x010fe40007ffe006 */
[--C-:B-----5:R-:W-:Y:S01]  /*1260*/  SHF.L.W.U32.HI R5, R12, 0x19, R12.reuse ;  /* 0x000000190c057819 */ /* 0x120fe20000010e0c */
[----:B------:R-:W-:Y:S01]  /*1270*/  IMAD.IADD R4, R4, 0x1, R23 ;  /* 0x0000000104047824 */ /* 0x000fe200078e0217 */
[--C-:B------:R-:W-:Y:S02]  /*1280*/  SHF.L.W.U32.HI R6, R12, 0xe, R12.reuse ;  /* 0x0000000e0c067819 */ /* 0x100fe40000010e0c */
[----:B------:R-:W-:Y:S02]  /*1290*/  SHF.R.U32.HI R10, RZ, 0x3, R12 ;  /* 0x00000003ff0a7819 */ /* 0x000fe4000001160c */
[----:B------:R-:W-:Y:S02]  /*12a0*/  SHF.L.W.U32.HI R11, R4, 0xf, R4 ;  /* 0x0000000f040b7819 */ /* 0x000fe40000010e04 */
[----:B------:R-:W-:-:S02]  /*12b0*/  LOP3.LUT R5, R10, R5, R6, 0x96, !PT ;  /* 0x000000050a057212 */ /* 0x000fc400078e9606 */
[--C-:B------:R-:W-:Y:S02]  /*12c0*/  SHF.L.W.U32.HI R24, R4, 0xd, R4.reuse ;  /* 0x0000000d04187819 */ /* 0x100fe40000010e04 */
[----:B------:R-:W-:Y:S01]  /*12d0*/  SHF.R.U32.HI R23, RZ, 0xa, R4 ;  /* 0x0000000aff177819 */ /* 0x000fe20000011604 */
[----:B------:R-:W-:Y:S01]  /*12e0*/  IMAD.IADD R5, R5, 0x1, R22 ;  /* 0x0000000105057824 */ /* 0x000fe200078e0216 */
[--C-:B------:R-:W-:Y:S02]  /*12f0*/  SHF.L.W.U32.HI R10, R13, 0x19, R13.reuse ;  /* 0x000000190d0a7819 */ /* 0x100fe40000010e0d */
[----:B------:R-:W-:Y:S02]  /*1300*/  LOP3.LUT R6, R23, R11, R24, 0x96, !PT ;  /* 0x0000000b17067212 */ /* 0x000fe400078e9618 */
[--C-:B------:R-:W-:Y:S02]  /*1310*/  SHF.L.W.U32.HI R11, R13, 0xe, R13.reuse ;  /* 0x0000000e0d0b7819 */ /* 0x100fe40000010e0d */
[----:B------:R-:W-:-:S02]  /*1320*/  SHF.R.U32.HI R22, RZ, 0x3, R13 ;  /* 0x00000003ff167819 */ /* 0x000fc4000001160d */
[C-C-:B------:R-:W-:Y:S02]  /*1330*/  SHF.L.W.U32.HI R23, R5.reuse, 0xf, R5.reuse ;  /* 0x0000000f05177819 */ /* 0x140fe40000010e05 */
[--C-:B------:R-:W-:Y:S02]  /*1340*/  SHF.L.W.U32.HI R24, R5, 0xd, R5.reuse ;  /* 0x0000000d05187819 */ /* 0x100fe40000010e05 */
[----:B------:R-:W-:Y:S02]  /*1350*/  SHF.R.U32.HI R25, RZ, 0xa, R5 ;  /* 0x0000000aff197819 */ /* 0x000fe40000011605 */
[----:B------:R-:W-:Y:S02]  /*1360*/  LOP3.LUT R10, R22, R10, R11, 0x96, !PT ;  /* 0x0000000a160a7212 */ /* 0x000fe400078e960b */
[----:B------:R-:W-:Y:S02]  /*1370*/  LOP3.LUT R23, R25, R23, R24, 0x96, !PT ;  /* 0x0000001719177212 */ /* 0x000fe400078e9618 */
[C-C-:B------:R-:W-:Y:S01]  /*1380*/  SHF.L.W.U32.HI R11, R21.reuse, 0x19, R21.reuse ;  /* 0x00000019150b7819 */ /* 0x140fe20000010e15 */
[----:B------:R-:W2:Y:S01]  /*1390*/  LDL R25, [R2] ;  /* 0x0000000002197983 */ /* 0x000ea20000100800 */
[----:B------:R-:W-:-:S02]  /*13a0*/  SHF.L.W.U32.HI R22, R21, 0xe, R21 ;  /* 0x0000000e15167819 */ /* 0x000fc40000010e15 */
[----:B------:R-:W-:Y:S02]  /*13b0*/  SHF.R.U32.HI R24, RZ, 0x3, R21 ;  /* 0x00000003ff187819 */ /* 0x000fe40000011615 */
[----:B------:R-:W-:Y:S02]  /*13c0*/  IADD3 R7, PT, PT, R12, R6, R7 ;  /* 0x000000060c077210 */ /* 0x000fe40007ffe007 */
[----:B------:R-:W-:Y:S02]  /*13d0*/  IADD3 R8, PT, PT, R13, R23, R8 ;  /* 0x000000170d087210 */ /* 0x000fe40007ffe008 */
[----:B------:R-:W-:Y:S01]  /*13e0*/  LOP3.LUT R11, R24, R11, R22, 0x96, !PT ;  /* 0x0000000b180b7212 */ /* 0x000fe200078e9616 */
[----:B------:R-:W-:-:S04]  /*13f0*/  IMAD.IADD R6, R10, 0x1, R7 ;  /* 0x000000010a067824 */ /* 0x000fc800078e0207 */
[----:B------:R-:W-:Y:S01]  /*1400*/  IMAD.IADD R7, R11, 0x1, R8 ;  /* 0x000000010b077824 */ /* 0x000fe200078e0208 */
[C-C-:B------:R-:W-:Y:S02]  /*1410*/  SHF.L.W.U32.HI R8, R6.reuse, 0xf, R6.reuse ;  /* 0x0000000f06087819 */ /* 0x140fe40000010e06 */
[--C-:B------:R-:W-:Y:S02]  /*1420*/  SHF.L.W.U32.HI R11, R6, 0xd, R6.reuse ;  /* 0x0000000d060b7819 */ /* 0x100fe40000010e06 */
[----:B------:R-:W-:Y:S01]  /*1430*/  SHF.R.U32.HI R10, RZ, 0xa, R6 ;  /* 0x0000000aff0a7819 */ /* 0x000fe20000011606 */
[----:B------:R0:W-:Y:S01]  /*1440*/  STL.128 [R2+0x1c], R4 ;  /* 0x00001c0402007387 */ /* 0x0001e20000100c00 */
[C-C-:B------:R-:W-:Y:S02]  /*1450*/  SHF.L.W.U32.HI R12, R7.reuse, 0xf, R7.reuse ;  /* 0x0000000f070c7819 */ /* 0x140fe40000010e07 */
[--C-:B------:R-:W-:Y:S01]  /*1460*/  SHF.L.W.U32.HI R13, R7, 0xd, R7.reuse ;  /* 0x0000000d070d7819 */ /* 0x100fe20000010e07 */
[----:B------:R-:W3:Y:S01]  /*1470*/  LDL R24, [R2+0x20] ;  /* 0x0000200002187983 */ /* 0x000ee20000100800 */
[----:B------:R-:W-:-:S02]  /*1480*/  SHF.R.U32.HI R23, RZ, 0xa, R7 ;  /* 0x0000000aff177819 */ /* 0x000fc40000011607 */
[----:B------:R-:W-:Y:S02]  /*1490*/  LOP3.LUT R8, R10, R8, R11, 0x96, !PT ;  /* 0x000000080a087212 */ /* 0x000fe400078e960b */
[C-C-:B------:R-:W-:Y:S02]  /*14a0*/  SHF.L.W.U32.HI R10, R9.reuse, 0x19, R9.reuse ;  /* 0x00000019090a7819 */ /* 0x140fe40000010e09 */
[--C-:B------:R-:W-:Y:S02]  /*14b0*/  SHF.L.W.U32.HI R11, R9, 0xe, R9.reuse ;  /* 0x0000000e090b7819 */ /* 0x100fe40000010e09 */
[----:B------:R-:W-:Y:S02]  /*14c0*/  SHF.R.U32.HI R22, RZ, 0x3, R9 ;  /* 0x00000003ff167819 */ /* 0x000fe40000011609 */
[----:B------:R-:W-:Y:S01]  /*14d0*/  LOP3.LUT R23, R23, R12, R13, 0x96, !PT ;  /* 0x0000000c17177212 */ /* 0x000fe200078e960d */
[----:B0-----:R-:W4:Y:S01]  /*14e0*/  LDL.64 R6, [R2+0x4] ;  /* 0x0000040002067983 */ /* 0x001f220000100a00 */
[----:B------:R-:W-:-:S02]  /*14f0*/  IADD3 R21, PT, PT, R21, R8, R20 ;  /* 0x0000000815157210 */ /* 0x000fc40007ffe014 */
[----:B------:R-:W-:Y:S01]  /*1500*/  LOP3.LUT R8, R22, R10, R11, 0x96, !PT ;  /* 0x0000000a16087212 */ /* 0x000fe200078e960b */
[----:B------:R-:W5:Y:S01]  /*1510*/  LDL.64 R12, [R2+0x24] ;  /* 0x00002400020c7983 */ /* 0x000f620000100a00 */
[----:B------:R-:W-:Y:S02]  /*1520*/  IADD3 R16, PT, PT, R9, R23, R16 ;  /* 0x0000001709107210 */ /* 0x000fe40007ffe010 */
[C-C-:B------:R-:W-:Y:S02]  /*1530*/  SHF.L.W.U32.HI R5, R18.reuse, 0x19, R18.reuse ;  /* 0x0000001912057819 */ /* 0x140fe40000010e12 */
[--C-:B------:R-:W-:Y:S02]  /*1540*/  SHF.L.W.U32.HI R10, R18, 0xe, R18.reuse ;  /* 0x0000000e120a7819 */ /* 0x100fe40000010e12 */
[----:B------:R-:W-:Y:S01]  /*1550*/  SHF.R.U32.HI R9, RZ, 0x3, R18 ;  /* 0x00000003ff097819 */ /* 0x000fe20000011612 */
[----:B------:R-:W-:-:S03]  /*1560*/  IMAD.IADD R8, R8, 0x1, R21 ;  /* 0x0000000108087824 */ /* 0x000fc600078e0215 */
[----:B------:R-:W-:Y:S02]  /*1570*/  LOP3.LUT R9, R9, R5, R10, 0x96, !PT ;  /* 0x0000000509097212 */ /* 0x000fe400078e960a */
[C-C-:B------:R-:W-:Y:S01]  /*1580*/  SHF.L.W.U32.HI R11, R8.reuse, 0xf, R8.reuse ;  /* 0x0000000f080b7819 */ /* 0x140fe20000010e08 */
[----:B------:R-:W5:Y:S01]  /*1590*/  LDL R5, [R2+0xc] ;  /* 0x00000c0002057983 */ /* 0x000f620000100800 */
[----:B------:R-:W-:Y:S01]  /*15a0*/  SHF.L.W.U32.HI R20, R8, 0xd, R8 ;  /* 0x0000000d08147819 */ /* 0x000fe20000010e08 */
[----:B------:R-:W-:Y:S01]  /*15b0*/  IMAD.IADD R9, R9, 0x1, R16 ;  /* 0x0000000109097824 */ /* 0x000fe200078e0210 */
[----:B------:R-:W-:Y:S02]  /*15c0*/  SHF.R.U32.HI R21, RZ, 0xa, R8 ;  /* 0x0000000aff157819 */ /* 0x000fe40000011608 */
[----:B------:R-:W-:Y:S02]  /*15d0*/  SHF.L.W.U32.HI R16, R19, 0xe, R19 ;  /* 0x0000000e13107819 */ /* 0x000fe40000010e13 */
[----:B------:R-:W-:-:S02]  /*15e0*/  LOP3.LUT R10, R21, R11, R20, 0x96, !PT ;  /* 0x0000000b150a7212 */ /* 0x000fc400078e9614 */
[--C-:B------:R-:W-:Y:S02]  /*15f0*/  SHF.L.W.U32.HI R11, R19, 0x19, R19.reuse ;  /* 0x00000019130b7819 */ /* 0x100fe40000010e13 */
[----:B------:R-:W-:Y:S02]  /*1600*/  SHF.R.U32.HI R20, RZ, 0x3, R19 ;  /* 0x00000003ff147819 */ /* 0x000fe40000011613 */
[C-C-:B------:R-:W-:Y:S02]  /*1610*/  SHF.L.W.U32.HI R21, R9.reuse, 0xf, R9.reuse ;  /* 0x0000000f09157819 */ /* 0x140fe40000010e09 */
[--C-:B------:R-:W-:Y:S02]  /*1620*/  SHF.L.W.U32.HI R22, R9, 0xd, R9.reuse ;  /* 0x0000000d09167819 */ /* 0x100fe40000010e09 */
[----:B------:R-:W-:Y:S02]  /*1630*/  SHF.R.U32.HI R23, RZ, 0xa, R9 ;  /* 0x0000000aff177819 */ /* 0x000fe40000011609 */
[----:B------:R-:W-:-:S02]  /*1640*/  LOP3.LUT R11, R20, R11, R16, 0x96, !PT ;  /* 0x0000000b140b7212 */ /* 0x000fc400078e9610 */
[----:B------:R-:W-:Y:S02]  /*1650*/  LOP3.LUT R21, R23, R21, R22, 0x96, !PT ;  /* 0x0000001517157212 */ /* 0x000fe400078e9616 */
[C-C-:B------:R-:W-:Y:S02]  /*1660*/  SHF.L.W.U32.HI R16, R3.reuse, 0x19, R3.reuse ;  /* 0x0000001903107819 */ /* 0x140fe40000010e03 */
[--C-:B------:R-:W-:Y:S02]  /*1670*/  SHF.L.W.U32.HI R23, R3, 0xe, R3.reuse ;  /* 0x0000000e03177819 */ /* 0x100fe40000010e03 */
[----:B------:R-:W-:Y:S02]  /*1680*/  SHF.R.U32.HI R20, RZ, 0x3, R3 ;  /* 0x00000003ff147819 */ /* 0x000fe40000011603 */
[----:B------:R-:W-:Y:S02]  /*1690*/  IADD3 R10, PT, PT, R18, R10, R17 ;  /* 0x0000000a120a7210 */ /* 0x000fe40007ffe011 */
[----:B------:R-:W-:-:S02]  /*16a0*/  IADD3 R21, PT, PT, R19, R21, R4 ;  /* 0x0000001513157210 */ /* 0x000fc40007ffe004 */
[----:B------:R-:W-:Y:S01]  /*16b0*/  LOP3.LUT R16, R20, R16, R23, 0x96, !PT ;  /* 0x0000001014107212 */ /* 0x000fe200078e9617 */
[----:B------:R-:W-:Y:S01]  /*16c0*/  IMAD.IADD R10, R11, 0x1, R10 ;  /* 0x000000010b0a7824 */ /* 0x000fe200078e020a */
[----:B------:R-:W5:Y:S03]  /*16d0*/  LDL R4, [R2+0x1c] ;  /* 0x00001c0002047983 */ /* 0x000f660000100800 */
[----:B------:R-:W-:Y:S02]  /*16e0*/  IMAD.IADD R11, R16, 0x1, R21 ;  /* 0x00000001100b7824 */ /* 0x000fe400078e0215 */
[----:B------:R-:W5:Y:S04]  /*16f0*/  LDL.64 R20, [R2+0x14] ;  /* 0x0000140002147983 */ /* 0x000f680000100a00 */
[----:B------:R0:W-:Y:S04]  /*1700*/  STL.128 [R2+0x2c], R8 ;  /* 0x00002c0802007387 */ /* 0x0001e80000100c00 */
[----:B------:R-:W5:Y:S04]  /*1710*/  LDL R26, [R2+0x30] ;  /* 0x00003000021a7983 */ /* 0x000f680000100800 */
[----:B------:R-:W5:Y:S01]  /*1720*/  LDL.64 R22, [R2+0x34] ;  /* 0x0000340002167983 */ /* 0x000f620000100a00 */
[----:B------:R-:W-:-:S02]  /*1730*/  SHF.L.W.U32.HI R16, R10, 0xf, R10 ;  /* 0x0000000f0a107819 */ /* 0x000fc40000010e0a */
[--C-:B------:R-:W-:Y:S02]  /*1740*/  SHF.L.W.U32.HI R17, R10, 0xd, R10.reuse ;  /* 0x0000000d0a117819 */ /* 0x100fe40000010e0a */
[----:B------:R-:W-:Y:S02]  /*1750*/  SHF.R.U32.HI R18, RZ, 0xa, R10 ;  /* 0x0000000aff127819 */ /* 0x000fe4000001160a */
[C---:B0-----:R-:W-:Y:S02]  /*1760*/  SHF.L.W.U32.HI R10, R11.reuse, 0xd, R11 ;  /* 0x0000000d0b0a7819 */ /* 0x041fe40000010e0b */
[----:B------:R-:W-:Y:S02]  /*1770*/  LOP3.LUT R16, R18, R16, R17, 0x96, !PT ;  /* 0x0000001012107212 */ /* 0x000fe400078e9611 */
[--C-:B------:R-:W-:Y:S02]  /*1780*/  SHF.L.W.U32.HI R17, R11, 0xf, R11.reuse ;  /* 0x0000000f0b117819 */ /* 0x100fe40000010e0b */
[----:B------:R-:W-:-:S04]  /*1790*/  SHF.R.U32.HI R11, RZ, 0xa, R11 ;  /* 0x0000000aff0b7819 */ /* 0x000fc8000001160b */
[----:B------:R-:W-:Y:S01]  /*17a0*/  LOP3.LUT R17, R11, R17, R10, 0x96, !PT ;  /* 0x000000110b117212 */ /* 0x000fe200078e960a */
[----:B------:R-:W-:-:S04]  /*17b0*/  UIADD3 UR4, UPT, UPT, UR4, 0x10, URZ ;  /* 0x0000001004047890 */ /* 0x000fc8000fffe0ff */
[----:B------:R-:W-:Y:S01]  /*17c0*/  UISETP.NE.AND UP0, UPT, UR4, 0x30, UPT ;  /* 0x000000300400788c */ /* 0x000fe2000bf05270 */
[C-C-:B--2---:R-:W-:Y:S02]  /*17d0*/  SHF.L.W.U32.HI R9, R25.reuse, 0x19, R25.reuse ;  /* 0x0000001919097819 */ /* 0x144fe40000010e19 */
[--C-:B------:R-:W-:Y:S02]  /*17e0*/  SHF.L.W.U32.HI R10, R25, 0xe, R25.reuse ;  /* 0x0000000e190a7819 */ /* 0x100fe40000010e19 */
[----:B------:R-:W-:-:S04]  /*17f0*/  SHF.R.U32.HI R11, RZ, 0x3, R25 ;  /* 0x00000003ff0b7819 */ /* 0x000fc80000011619 */
[----:B------:R-:W-:Y:S02]  /*1800*/  LOP3.LUT R9, R11, R9, R10, 0x96, !PT ;  /* 0x000000090b097212 */ /* 0x000fe400078e960a */
[----:B---3--:R-:W-:-:S05]  /*1810*/  IADD3 R16, PT, PT, R3, R16, R24 ;  /* 0x0000001003107210 */ /* 0x008fca0007ffe018 */
[----:B------:R-:W-:Y:S01]  /*1820*/  IMAD.IADD R16, R9, 0x1, R16 ;  /* 0x0000000109107824 */ /* 0x000fe200078e0210 */
[C-C-:B----4-:R-:W-:Y:S02]  /*1830*/  SHF.L.W.U32.HI R3, R6.reuse, 0x19, R6.reuse ;  /* 0x0000001906037819 */ /* 0x150fe40000010e06 */
[--C-:B------:R-:W-:Y:S02]  /*1840*/  SHF.L.W.U32.HI R10, R6, 0xe, R6.reuse ;  /* 0x0000000e060a7819 */ /* 0x100fe40000010e06 */
[----:B------:R-:W-:Y:S02]  /*1850*/  SHF.R.U32.HI R9, RZ, 0x3, R6 ;  /* 0x00000003ff097819 */ /* 0x000fe40000011606 */
[----:B-----5:R-:W-:Y:S02]  /*1860*/  IADD3 R12, PT, PT, R25, R17, R12 ;  /* 0x00000011190c7210 */ /* 0x020fe40007ffe00c */
[C-C-:B------:R-:W-:Y:S02]  /*1870*/  SHF.L.W.U32.HI R11, R16.reuse, 0xf, R16.reuse ;  /* 0x0000000f100b7819 */ /* 0x140fe40000010e10 */
[----:B------:R-:W-:-:S02]  /*1880*/  SHF.L.W.U32.HI R18, R16, 0xd, R16 ;  /* 0x0000000d10127819 */ /* 0x000fc40000010e10 */
[----:B------:R-:W-:Y:S02]  /*1890*/  SHF.R.U32.HI R17, RZ, 0xa, R16 ;  /* 0x0000000aff117819 */ /* 0x000fe40000011610 */
[----:B------:R-:W-:Y:S02]  /*18a0*/  LOP3.LUT R9, R9, R3, R10, 0x96, !PT ;  /* 0x0000000309097212 */ /* 0x000fe400078e960a */
[----:B------:R-:W-:-:S03]  /*18b0*/  LOP3.LUT R3, R17, R11, R18, 0x96, !PT ;  /* 0x0000000b11037212 */ /* 0x000fc600078e9612 */
[----:B------:R-:W-:Y:S01]  /*18c0*/  IMAD.IADD R17, R9, 0x1, R12 ;  /* 0x0000000109117824 */ /* 0x000fe200078e020c */
[C-C-:B------:R-:W-:Y:S02]  /*18d0*/  SHF.L.W.U32.HI R18, R7.reuse, 0x19, R7.reuse ;  /* 0x0000001907127819 */ /* 0x140fe40000010e07 */
[--C-:B------:R-:W-:Y:S02]  /*18e0*/  SHF.L.W.U32.HI R9, R7, 0xe, R7.reuse ;  /* 0x0000000e07097819 */ /* 0x100fe40000010e07 */
[----:B------:R-:W-:Y:S02]  /*18f0*/  SHF.R.U32.HI R10, RZ, 0x3, R7 ;  /* 0x00000003ff0a7819 */ /* 0x000fe40000011607 */
[C-C-:B------:R-:W-:Y:S02]  /*1900*/  SHF.L.W.U32.HI R11, R17.reuse, 0xf, R17.reuse ;  /* 0x0000000f110b7819 */ /* 0x140fe40000010e11 */
[--C-:B------:R-:W-:Y:S02]  /*1910*/  SHF.L.W.U32.HI R12, R17, 0xd, R17.reuse ;  /* 0x0000000d110c7819 */ /* 0x100fe40000010e11 */
[----:B------:R-:W-:-:S02]  /*1920*/  SHF.R.U32.HI R19, RZ, 0xa, R17 ;  /* 0x0000000aff137819 */ /* 0x000fc40000011611 */
[----:B------:R-:W-:Y:S02]  /*1930*/  LOP3.LUT R18, R10, R18, R9, 0x96, !PT ;  /* 0x000000120a127212 */ /* 0x000fe400078e9609 */
[----:B------:R-:W-:Y:S02]  /*1940*/  LOP3.LUT R11, R19, R11, R12, 0x96, !PT ;  /* 0x0000000b130b7212 */ /* 0x000fe400078e960c */
[C-C-:B------:R-:W-:Y:S02]  /*1950*/  SHF.L.W.U32.HI R9, R5.reuse, 0x19, R5.reuse ;  /* 0x0000001905097819 */ /* 0x140fe40000010e05 */
[--C-:B------:R-:W-:Y:S02]  /*1960*/  SHF.L.W.U32.HI R10, R5, 0xe, R5.reuse ;  /* 0x0000000e050a7819 */ /* 0x100fe40000010e05 */
[----:B------:R-:W-:Y:S02]  /*1970*/  SHF.R.U32.HI R12, RZ, 0x3, R5 ;  /* 0x00000003ff0c7819 */ /* 0x000fe40000011605 */
[----:B------:R-:W-:-:S02]  /*1980*/  IADD3 R3, PT, PT, R6, R3, R13 ;  /* 0x0000000306037210 */ /* 0x000fc40007ffe00d */
[----:B------:R-:W-:Y:S02]  /*1990*/  IADD3 R8, PT, PT, R7, R11, R8 ;  /* 0x0000000b07087210 */ /* 0x000fe40007ffe008 */
[----:B------:R-:W-:Y:S01]  /*19a0*/  LOP3.LUT R9, R12, R9, R10, 0x96, !PT ;  /* 0x000000090c097212 */ /* 0x000fe200078e960a */
[----:B------:R-:W-:-:S04]  /*19b0*/  IMAD.IADD R18, R18, 0x1, R3 ;  /* 0x0000000112127824 */ /* 0x000fc800078e0203 */
        /* <DEDUP_REMOVED lines=9> */
[----:B------:R-:W-:Y:S02]  /*1a50*/  IADD3 R26, PT, PT, R5, R3, R26 ;  /* 0x00000003051a7210 */ /* 0x000fe40007ffe01a */
[C-C-:B------:R-:W-:Y:S02]  /*1a60*/  SHF.L.W.U32.HI R3, R27.reuse, 0x19, R27.reuse ;  /* 0x000000191b037819 */ /* 0x140fe40000010e1b */
[--C-:B------:R-:W-:Y:S02]  /*1a70*/  SHF.L.W.U32.HI R6, R27, 0xe, R27.reuse ;  /* 0x0000000e1b067819 */ /* 0x100fe40000010e1b */
[----:B------:R-:W-:-:S02]  /*1a80*/  SHF.R.U32.HI R5, RZ, 0x3, R27 ;  /* 0x00000003ff057819 */ /* 0x000fc4000001161b */
[C-C-:B------:R-:W-:Y:S02]  /*1a90*/  SHF.L.W.U32.HI R7, R20.reuse, 0x19, R20.reuse ;  /* 0x0000001914077819 */ /* 0x140fe40000010e14 */
[--C-:B------:R-:W-:Y:S02]  /*1aa0*/  SHF.L.W.U32.HI R10, R20, 0xe, R20.reuse ;  /* 0x0000000e140a7819 */ /* 0x100fe40000010e14 */
[----:B------:R-:W-:Y:S02]  /*1ab0*/  SHF.R.U32.HI R9, RZ, 0x3, R20 ;  /* 0x00000003ff097819 */ /* 0x000fe40000011614 */
[----:B------:R-:W-:Y:S02]  /*1ac0*/  LOP3.LUT R3, R5, R3, R6, 0x96, !PT ;  /* 0x0000000305037212 */ /* 0x000fe400078e9606 */
        /* <DEDUP_REMOVED lines=15> */
[----:B------:R-:W-:-:S02]  /*1bc0*/  SHF.L.W.U32.HI R12, R4, 0x19, R4 ;  /* 0x00000019040c7819 */ /* 0x000fc40000010e04 */
[--C-:B------:R-:W-:Y:S02]  /*1bd0*/  SHF.L.W.U32.HI R13, R4, 0xe, R4.reuse ;  /* 0x0000000e040d7819 */ /* 0x100fe40000010e04 */
[----:B------:R-:W-:Y:S02]  /*1be0*/  SHF.R.U32.HI R22, RZ, 0x3, R4 ;  /* 0x00000003ff167819 */ /* 0x000fe40000011604 */
[----:B------:R-:W-:Y:S02]  /*1bf0*/  LOP3.LUT R5, R7, R5, R6, 0x96, !PT ;  /* 0x0000000507057212 */ /* 0x000fe400078e9606 */
[----:B------:R-:W-:Y:S02]  /*1c00*/  IADD3 R10, PT, PT, R20, R3, R23 ;  /* 0x00000003140a7210 */ /* 0x000fe40007ffe017 */
[----:B------:R-:W-:Y:S02]  /*1c10*/  IADD3 R11, PT, PT, R21, R11, R16 ;  /* 0x0000000b150b7210 */ /* 0x000fe40007ffe010 */
[----:B------:R-:W-:Y:S01]  /*1c20*/  LOP3.LUT R12, R22, R12, R13, 0x96, !PT ;  /* 0x0000000c160c7212 */ /* 0x000fe200078e960d */
[----:B------:R-:W-:-:S04]  /*1c30*/  IMAD.IADD R10, R5, 0x1, R10 ;  /* 0x00000001050a7824 */ /* 0x000fc800078e020a */
[----:B------:R-:W-:Y:S01]  /*1c40*/  IMAD.IADD R11, R12, 0x1, R11 ;  /* 0x000000010c0b7824 */ /* 0x000fe200078e020b */
[----:B------:R-:W-:Y:S04]  /*1c50*/  STL.128 [R2+0x3c], R16 ;  /* 0x00003c1002007387 */ /* 0x000fe80000100c00 */
[----:B------:R0:W-:Y:S02]  /*1c60*/  STL.128 [R2+0x4c], R8 ;  /* 0x00004c0802007387 */ /* 0x0001e40000100c00 */
[----:B0-----:R-:W-:Y:S01]  /*1c70*/  VIADD R2, R2, 0x40 ;  /* 0x0000004002027836 */ /* 0x001fe20000000000 */
[----:B------:R-:W-:Y:S06]  /*1c80*/  BRA.U UP0, `(.L_x_5) ;  /* 0xfffffff500107547 */ /* 0x000fec000b83ffff */
[----:B------:R-:W-:Y:S01]  /*1c90*/  IMAD.MOV.U32 R11, RZ, RZ, 0x5be0cd19 ;  /* 0x5be0cd19ff0b7424 */ /* 0x000fe200078e00ff */
[----:B------:R-:W-:Y:S01]  /*1ca0*/  UMOV UR5, 0x68 ;  /* 0x0000006800057882 */ /* 0x000fe20000000000 */
[----:B------:R-:W-:Y:S01]  /*1cb0*/  IMAD.MOV.U32 R12, RZ, RZ, 0x1f83d9ab ;  /* 0x1f83d9abff0c7424 */ /* 0x000fe200078e00ff */
[----:B------:R-:W-:Y:S01]  /*1cc0*/  UMOV UR4, URZ ;  /* 0x000000ff00047c82 */ /* 0x000fe20008000000 */
[----:B------:R-:W-:Y:S02]  /*1cd0*/  IMAD.MOV.U32 R9, RZ, RZ, -0x64fa9774 ;  /* 0x9b05688cff097424 */ /* 0x000fe400078e00ff */
[----:B------:R-:W-:Y:S02]  /*1ce0*/  IMAD.MOV.U32 R2, RZ, RZ, 0x510e527f ;  /* 0x510e527fff027424 */ /* 0x000fe400078e00ff */
[----:B------:R-:W-:Y:S02]  /*1cf0*/  IMAD.MOV.U32 R13, RZ, RZ, -0x5ab00ac6 ;  /* 0xa54ff53aff0d7424 */ /* 0x000fe400078e00ff */
[----:B------:R-:W-:-:S02]  /*1d00*/  IMAD.MOV.U32 R8, RZ, RZ, 0x3c6ef372 ;  /* 0x3c6ef372ff087424 */ /* 0x000fc400078e00ff */
[----:B------:R-:W-:Y:S02]  /*1d10*/  IMAD.MOV.U32 R10, RZ, RZ, -0x4498517b ;  /* 0xbb67ae85ff0a7424 */ /* 0x000fe400078e00ff */
[----:B------:R-:W-:-:S07]  /*1d20*/  IMAD.MOV.U32 R3, RZ, RZ, 0x6a09e667 ;  /* 0x6a09e667ff037424 */ /* 0x000fce00078e00ff */
.L_x_6:
[----:B------:R0:W2:Y:S01]  /*1d30*/  LDL.128 R4, [R0] ;  /* 0x0000000000047983 */ /* 0x0000a20000100c00 */
[----:B------:R-:W2:Y:S01]  /*1d40*/  LDCU.64 UR6, c[0x3][UR5+-0x8] ;  /* 0x00ffff00050677ac */ /* 0x000ea20008000a00 */
[C-C-:B------:R-:W-:Y:S02]  /*1d50*/  SHF.L.W.U32.HI R16, R2.reuse, 0x1a, R2.reuse ;  /* 0x0000001a02107819 */ /* 0x140fe40000010e02 */
[C-C-:B------:R-:W-:Y:S01]  /*1d60*/  SHF.L.W.U32.HI R17, R2.reuse, 0x15, R2.reuse ;  /* 0x0000001502117819 */ /* 0x140fe20000010e02 */
[----:B------:R-:W-:Y:S01]  /*1d70*/  UIADD3 UR4, UPT, UPT, UR4, 0x4, URZ ;  /* 0x0000000404047890 */ /* 0x000fe2000fffe0ff */
[----:B------:R-:W-:Y:S01]  /*1d80*/  SHF.L.W.U32.HI R18, R2, 0x7, R2 ;  /* 0x0000000702127819 */ /* 0x000fe20000010e02 */
[----:B0-----:R-:W-:Y:S02]  /*1d90*/  VIADD R0, R0, 0x10 ;  /* 0x0000001000007836 */ /* 0x001fe40000000000 */
[----:B------:R-:W-:Y:S01]  /*1da0*/  UISETP.NE.AND UP0, UPT, UR4, 0x40, UPT ;  /* 0x000000400400788c */ /* 0x000fe2000bf05270 */
[----:B------:R-:W-:-:S02]  /*1db0*/  LOP3.LUT R16, R18, R16, R17, 0x96, !PT ;  /* 0x0000001012107212 */ /* 0x000fc400078e9611 */
[----:B------:R-:W-:-:S04]  /*1dc0*/  LOP3.LUT R17, R12, R2, R9, 0xb8, !PT ;  /* 0x000000020c117212 */ /* 0x000fc800078eb809 */
[----:B------:R-:W-:-:S04]  /*1dd0*/  IADD3 R17, PT, PT, R16, R17, R11 ;  /* 0x0000001110117210 */ /* 0x000fc80007ffe00b */
[----:B--2---:R-:W-:-:S05]  /*1de0*/  IADD3 R4, PT, PT, R4, UR6, R17 ;  /* 0x0000000604047c10 */ /* 0x004fca000fffe011 */
[----:B------:R-:W-:Y:S01]  /*1df0*/  IMAD.IADD R11, R4, 0x1, R13 ;  /* 0x00000001040b7824 */ /* 0x000fe200078e020d */
[----:B------:R-:W-:-:S04]  /*1e00*/  SHF.L.W.U32.HI R13, R3, 0x1e, R3 ;  /* 0x0000001e030d7819 */ /* 0x000fc80000010e03 */
[C-C-:B------:R-:W-:Y:S02]  /*1e10*/  SHF.L.W.U32.HI R16, R11.reuse, 0x1a, R11.reuse ;  /* 0x0000001a0b107819 */ /* 0x140fe40000010e0b */
[C-C-:B------:R-:W-:Y:S02]  /*1e20*/  SHF.L.W.U32.HI R17, R11.reuse, 0x15, R11.reuse ;  /* 0x000000150b117819 */ /* 0x140fe40000010e0b */
[----:B------:R-:W-:Y:S02]  /*1e30*/  SHF.L.W.U32.HI R18, R11, 0x7, R11 ;  /* 0x000000070b127819 */ /* 0x000fe40000010e0b */
[----:B------:R-:W-:Y:S02]  /*1e40*/  LOP3.LUT R20, R9, R11, R2, 0xb8, !PT ;  /* 0x0000000b09147212 */ /* 0x000fe400078eb802 */
[----:B------:R-:W-:Y:S02]  /*1e50*/  LOP3.LUT R19, R18, R16, R17, 0x96, !PT ;  /* 0x0000001012137212 */ /* 0x000fe400078e9611 */
[----:B------:R-:W-:-:S02]  /*1e60*/  SHF.L.W.U32.HI R16, R3, 0x13, R3 ;  /* 0x0000001303107819 */ /* 0x000fc40000010e03 */
[--C-:B------:R-:W-:Y:S02]  /*1e70*/  SHF.L.W.U32.HI R17, R3, 0xa, R3.reuse ;  /* 0x0000000a03117819 */ /* 0x100fe40000010e03 */
[----:B------:R-:W-:Y:S02]  /*1e80*/  IADD3 R20, PT, PT, R19, R20, R12 ;  /* 0x0000001413147210 */ /* 0x000fe40007ffe00c */
[----:B------:R-:W-:Y:S02]  /*1e90*/  LOP3.LUT R12, R10, R8, R3, 0xe8, !PT ;  /* 0x000000080a0c7212 */ /* 0x000fe400078ee803 */
[----:B------:R-:W-:Y:S02]  /*1ea0*/  LOP3.LUT R13, R17, R13, R16, 0x96, !PT ;  /* 0x0000000d110d7212 */ /* 0x000fe400078e9610 */
[----:B------:R-:W-:Y:S01]  /*1eb0*/  IADD3 R5, PT, PT, R5, UR7, R20 ;  /* 0x0000000705057c10 */ /* 0x000fe2000fffe014 */
[----:B------:R-:W0:Y:S01]  /*1ec0*/  LDCU.64 UR6, c[0x3][UR5] ;  /* 0x00c00000050677ac */ /* 0x000e220008000a00 */
[----:B------:R-:W-:-:S03]  /*1ed0*/  IADD3 R13, PT, PT, R4, R13, R12 ;  /* 0x0000000d040d7210 */ /* 0x000fc60007ffe00c */
[----:B------:R-:W-:Y:S01]  /*1ee0*/  IMAD.IADD R12, R5, 0x1, R8 ;  /* 0x00000001050c7824 */ /* 0x000fe200078e0208 */
[C-C-:B------:R-:W-:Y:S01]  /*1ef0*/  SHF.L.W.U32.HI R4, R13.reuse, 0x1e, R13.reuse ;  /* 0x0000001e0d047819 */ /* 0x140fe20000010e0d */
[----:B------:R-:W-:Y:S01]  /*1f00*/  UIADD3 UR5, UPT, UPT, UR5, 0x10, URZ ;  /* 0x0000001005057890 */ /* 0x000fe2000fffe0ff */
[C-C-:B------:R-:W-:Y:S02]  /*1f10*/  SHF.L.W.U32.HI R17, R13.reuse, 0x13, R13.reuse ;  /* 0x000000130d117819 */ /* 0x140fe40000010e0d */
[----:B------:R-:W-:Y:S02]  /*1f20*/  SHF.L.W.U32.HI R8, R13, 0xa, R13 ;  /* 0x0000000a0d087819 */ /* 0x000fe40000010e0d */
[C-C-:B------:R-:W-:Y:S02]  /*1f30*/  SHF.L.W.U32.HI R16, R12.reuse, 0x1a, R12.reuse ;  /* 0x0000001a0c107819 */ /* 0x140fe40000010e0c */
[C-C-:B------:R-:W-:Y:S02]  /*1f40*/  SHF.L.W.U32.HI R19, R12.reuse, 0x15, R12.reuse ;  /* 0x000000150c137819 */ /* 0x140fe40000010e0c */
[----:B------:R-:W-:-:S02]  /*1f50*/  SHF.L.W.U32.HI R18, R12, 0x7, R12 ;  /* 0x000000070c127819 */ /* 0x000fc40000010e0c */
[----:B------:R-:W-:Y:S02]  /*1f60*/  LOP3.LUT R8, R8, R4, R17, 0x96, !PT ;  /* 0x0000000408087212 */ /* 0x000fe400078e9611 */
[----:B------:R-:W-:Y:S02]  /*1f70*/  LOP3.LUT R16, R18, R16, R19, 0x96, !PT ;  /* 0x0000001012107212 */ /* 0x000fe400078e9613 */
[----:B------:R-:W-:Y:S02]  /*1f80*/  LOP3.LUT R17, R2, R12, R11, 0xb8, !PT ;  /* 0x0000000c02117212 */ /* 0x000fe400078eb80b */
[----:B------:R-:W-:Y:S02]  /*1f90*/  LOP3.LUT R4, R3, R10, R13, 0xe8, !PT ;  /* 0x0000000a03047212 */ /* 0x000fe400078ee80d */
[----:B------:R-:W-:Y:S02]  /*1fa0*/  IADD3 R17, PT, PT, R16, R17, R9 ;  /* 0x0000001110117210 */ /* 0x000fe40007ffe009 */
[----:B------:R-:W-:-:S02]  /*1fb0*/  IADD3 R8, PT, PT, R5, R8, R4 ;  /* 0x0000000805087210 */ /* 0x000fc40007ffe004 */
[----:B0-----:R-:W-:Y:S02]  /*1fc0*/  IADD3 R17, PT, PT, R6, UR6, R17 ;  /* 0x0000000606117c10 */ /* 0x001fe4000fffe011 */
[C-C-:B------:R-:W-:Y:S02]  /*1fd0*/  SHF.L.W.U32.HI R4, R8.reuse, 0x1e, R8.reuse ;  /* 0x0000001e08047819 */ /* 0x140fe40000010e08 */
[C---:B------:R-:W-:Y:S01]  /*1fe0*/  SHF.L.W.U32.HI R5, R8.reuse, 0x13, R8 ;  /* 0x0000001308057819 */ /* 0x040fe20000010e08 */
[----:B------:R-:W-:Y:S01]  /*1ff0*/  IMAD.IADD R9, R17, 0x1, R10 ;  /* 0x0000000111097824 */ /* 0x000fe200078e020a */
[--C-:B------:R-:W-:Y:S02]  /*2000*/  SHF.L.W.U32.HI R6, R8, 0xa, R8.reuse ;  /* 0x0000000a08067819 */ /* 0x100fe40000010e08 */
[----:B------:R-:W-:Y:S02]  /*2010*/  LOP3.LUT R10, R13, R3, R8, 0xe8, !PT ;  /* 0x000000030d0a7212 */ /* 0x000fe400078ee808 */
[----:B------:R-:W-:-:S02]  /*2020*/  LOP3.LUT R4, R6, R4, R5, 0x96, !PT ;  /* 0x0000000406047212 */ /* 0x000fc400078e9605 */
[C-C-:B------:R-:W-:Y:S02]  /*2030*/  SHF.L.W.U32.HI R5, R9.reuse, 0x1a, R9.reuse ;  /* 0x0000001a09057819 */ /* 0x140fe40000010e09 */
[C-C-:B------:R-:W-:Y:S02]  /*2040*/  SHF.L.W.U32.HI R6, R9.reuse, 0x15, R9.reuse ;  /* 0x0000001509067819 */ /* 0x140fe40000010e09 */
[----:B------:R-:W-:Y:S02]  /*2050*/  SHF.L.W.U32.HI R16, R9, 0x7, R9 ;  /* 0x0000000709107819 */ /* 0x000fe40000010e09 */
[----:B------:R-:W-:Y:S02]  /*2060*/  IADD3 R10, PT, PT, R17, R4, R10 ;  /* 0x00000004110a7210 */ /* 0x000fe40007ffe00a */
[----:B------:R-:W-:Y:S02]  /*2070*/  LOP3.LUT R4, R11, R9, R12, 0xb8, !PT ;  /* 0x000000090b047212 */ /* 0x000fe400078eb80c */
[----:B------:R-:W-:-:S02]  /*2080*/  LOP3.LUT R5, R16, R5, R6, 0x96, !PT ;  /* 0x0000000510057212 */ /* 0x000fc400078e9606 */
[C---:B------:R-:W-:Y:S02]  /*2090*/  SHF.L.W.U32.HI R6, R10.reuse, 0x1e, R10 ;  /* 0x0000001e0a067819 */ /* 0x040fe40000010e0a */
[----:B------:R-:W-:Y:S02]  /*20a0*/  IADD3 R4, PT, PT, R5, R4, R2 ;  /* 0x0000000405047210 */ /* 0x000fe40007ffe002 */
[C-C-:B------:R-:W-:Y:S02]  /*20b0*/  SHF.L.W.U32.HI R17, R10.reuse, 0x13, R10.reuse ;  /* 0x000000130a117819 */ /* 0x140fe40000010e0a */
[----:B------:R-:W-:Y:S02]  /*20c0*/  SHF.L.W.U32.HI R16, R10, 0xa, R10 ;  /* 0x0000000a0a107819 */ /* 0x000fe40000010e0a */
[----:B------:R-:W-:Y:S02]  /*20d0*/  IADD3 R4, PT, PT, R7, UR7, R4 ;  /* 0x0000000707047c10 */ /* 0x000fe4000fffe004 */
[----:B------:R-:W-:-:S02]  /*20e0*/  LOP3.LUT R17, R16, R6, R17, 0x96, !PT ;  /* 0x0000000610117212 */ /* 0x000fc400078e9611 */
[----:B------:R-:W-:Y:S01]  /*20f0*/  LOP3.LUT R5, R8, R13, R10, 0xe8, !PT ;  /* 0x0000000d08057212 */ /* 0x000fe200078ee80a */
[----:B------:R-:W-:-:S03]  /*2100*/  IMAD.IADD R2, R4, 0x1, R3 ;  /* 0x0000000104027824 */ /* 0x000fc600078e0203 */
[----:B------:R-:W-:Y:S01]  /*2110*/  IADD3 R3, PT, PT, R4, R17, R5 ;  /* 0x0000001104037210 */ /* 0x000fe20007ffe005 */
[----:B------:R-:W-:Y:S06]  /*2120*/  BRA.U UP0, `(.L_x_6) ;  /* 0xfffffffd00007547 */ /* 0x000fec000b83ffff */
[----:B------:R-:W0:Y:S02]  /*2130*/  LDC.64 R4, c[0x0][0x390] ;  /* 0x0000e400ff047b82 */ /* 0x000e240000000a00 */
[----:B0-----:R-:W2:Y:S01]  /*2140*/  LDG.E R0, desc[UR8][R4.64] ;  /* 0x0000000804007981 */ /* 0x001ea2000c1e1900 */
[----:B------:R-:W-:-:S05]  /*2150*/  VIADD R3, R3, 0x6a09e667 ;  /* 0x6a09e66703037836 */ /* 0x000fca0000000000 */
[----:B--2---:R-:W-:-:S13]  /*2160*/  ISETP.NE.AND P0, PT, R3, R0, PT ;  /* 0x000000000300720c */ /* 0x004fda0003f05270 */
[----:B------:R-:W-:Y:S05]  /*2170*/  @P0 EXIT ;  /* 0x000000000000094d */ /* 0x000fea0003800000 */
[----:B------:R-:W2:Y:S01]  /*2180*/  LDG.E R3, desc[UR8][R4.64+0x4] ;  /* 0x0000040804037981 */ /* 0x000ea2000c1e1900 */
        /* <DEDUP_REMOVED lines=27> */
[----:B------:R-:W0:Y:S02]  /*2340*/  LDC.64 R2, c[0x0][0x388] ;  /* 0x0000e200ff027b82 */ /* 0x000e240000000a00 */
[----:B0-----:R-:W-:Y:S01]  /*2350*/  ATOMG.E.EXCH.64.STRONG.GPU PT, RZ, desc[UR8][R2.64], R14 ;  /* 0x8000000e02ff79a8 */ /* 0x001fe2000c1ef508 */
[----:B------:R-:W-:Y:S05]  /*2360*/  EXIT ;  /* 0x000000000000794d */ /* 0x000fea0003800000 */
.L_x_7:
[----:B------:R-:W-:-:S00]  /*2370*/  BRA `(.L_x_7) ;  /* 0xfffffffc00fc7947 */ /* 0x000fc0000383ffff */
[----:B------:R-:W-:-:S00]  /*2380*/  NOP ;  /* 0x0000000000007918 */ /* 0x000fc00000000000 */
[----:B------:R-:W-:-:S00]  /*2390*/  NOP ;  /* 0x0000000000007918 */ /* 0x000fc00000000000 */
[----:B------:R-:W-:-:S00]  /*23a0*/  NOP ;  /* 0x0000000000007918 */ /* 0x000fc00000000000 */
[----:B------:R-:W-:-:S00]  /*23b0*/  NOP ;  /* 0x0000000000007918 */ /* 0x000fc00000000000 */
[----:B------:R-:W-:-:S00]  /*23c0*/  NOP ;  /* 0x0000000000007918 */ /* 0x000fc00000000000 */
[----:B------:R-:W-:-:S00]  /*23d0*/  NOP ;  /* 0x0000000000007918 */ /* 0x000fc00000000000 */
[----:B------:R-:W-:-:S00]  /*23e0*/  NOP ;  /* 0x0000000000007918 */ /* 0x000fc00000000000 */
[----:B------:R-:W-:-:S00]  /*23f0*/  NOP ;  /* 0x0000000000007918 */ /* 0x000fc00000000000 */
.L_x_8:


//--------------------- .nv.shared.reserved.0     --------------------------
	.section	.nv.shared.reserved.0,"aw",@nobits
	.weak		__nv_reservedSMEM_offset_0_alias
	.size		__nv_reservedSMEM_offset_0_alias, 0, 64
	.other		__nv_reservedSMEM_offset_0_alias,@"STO_CUDA_RESERVED_SHARED STV_DEFAULT"
__nv_reservedSMEM_offset_0_alias:
	.zero		0
	.zero		64


//--------------------- .nv.constant0.crack_kernel --------------------------
	.section	.nv.constant0.crack_kernel,"a",@progbits
	.sectionflags	@""
	.align	4
.nv.constant0.crack_kernel:
	.zero		924


//--------------------- SYMBOLS --------------------------

	.type		.nv.reservedSmem.offset0,@object
	.size		.nv.reservedSmem.offset0,0x4
